	.target	sm_90a

	.elftype	@"ET_EXEC"


//--------------------- .note.nv.tkinfo           --------------------------
	.section	.note.nv.tkinfo,"",@"SHT_NOTE"
	.sectionflags	@"SHF_NOTE_NV_TKINFO"
	.tkinfo
        /*0018*/ 	.word	0x00000002
        /*0030*/ 	.string	""
        /*0030*/ 	.string	"ptxas"
        /*0030*/ 	.string	"Cuda compilation tools, release 13.0, V13.0.88"
        /*0030*/ 	.string	"Build cuda_13.0.r13.0/compiler.36424714_0"
        /*0030*/ 	.string	"-arch sm_90a -m 64 "



//--------------------- .note.nv.cuinfo           --------------------------
	.section	.note.nv.cuinfo,"",@"SHT_NOTE"
	.sectionflags	@"SHF_NOTE_NV_CUINFO"
        /*0018*/ 	.short	0x0002
        /*001a*/ 	.short	0x005a
        /*001c*/ 	.short	0x0082
	.zero		2


//--------------------- .nv.info                  --------------------------
	.section	.nv.info,"",@"SHT_CUDA_INFO"
	.align	4


	//----- nvinfo : EIATTR_REGCOUNT
	.align		4
        /*0000*/ 	.byte	0x04, 0x2f
        /*0002*/ 	.short	(.L_15 - .L_14)
	.align		4
.L_14:
        /*0004*/ 	.word	index@(_ZN7cutlass13device_kernelINS_4gemm6kernel13GemmUniversalIN4cute5tupleIJiiiiEEENS1_10collective13CollectiveMmaINS1_34MainloopSm90TmaGmmaWarpSpecializedILi3ENS5_IJNS4_1CILi2EEENSA_ILi1EEESC_EEENS1_35KernelTmaWarpSpecializedCooperativeEEENS5_IJNSA_ILi512EEENSA_ILi48EEENSA_ILi128EEEEEEaNS5_IJlSC_lEEEaSK_NS4_8TiledMMAINS4_8MMA_AtomIJNS4_4SM904GMMA26MMA_64x16x32_S32S8S8_SS_TNEEEENS4_6LayoutISD_NS5_IJSC_NSA_ILi0EEESS_EEEEENS5_IJNS4_10UnderscoreESV_SV_EEEEENS4_13SM90_TMA_LOADENS4_14ComposedLayoutINS4_7SwizzleILi3ELi4ELi3EEENS4_18smem_ptr_flag_bitsILi8EEENSR_INS5_IJNSA_ILi8EEESI_EEENS5_IJSI_SC_EEEEEEEvNS4_8identityENS4_23SM90_TMA_LOAD_MULTICASTES18_vS19_EENS_8epilogue10collective6detail29Sm90TmaWarpSpecializedAdapterINS1D_15DefaultEpilogueIaSK_SK_NS1C_6thread17LinearCombinationIaLi1EiiLNS1H_9ScaleType4KindE0ELNS_15FloatRoundStyleE2EaEENS1_15EpilogueDefaultEEEEEvvEEEEvNT_6ParamsE)
        /*0008*/ 	.word	0x000000a8


	//----- nvinfo : EIATTR_FRAME_SIZE
	.align		4
.L_15:
        /*000c*/ 	.byte	0x04, 0x11
        /*000e*/ 	.short	(.L_17 - .L_16)
	.align		4
.L_16:
        /*0010*/ 	.word	index@(_ZN7cutlass13device_kernelINS_4gemm6kernel13GemmUniversalIN4cute5tupleIJiiiiEEENS1_10collective13CollectiveMmaINS1_34MainloopSm90TmaGmmaWarpSpecializedILi3ENS5_IJNS4_1CILi2EEENSA_ILi1EEESC_EEENS1_35KernelTmaWarpSpecializedCooperativeEEENS5_IJNSA_ILi512EEENSA_ILi48EEENSA_ILi128EEEEEEaNS5_IJlSC_lEEEaSK_NS4_8TiledMMAINS4_8MMA_AtomIJNS4_4SM904GMMA26MMA_64x16x32_S32S8S8_SS_TNEEEENS4_6LayoutISD_NS5_IJSC_NSA_ILi0EEESS_EEEEENS5_IJNS4_10UnderscoreESV_SV_EEEEENS4_13SM90_TMA_LOADENS4_14ComposedLayoutINS4_7SwizzleILi3ELi4ELi3EEENS4_18smem_ptr_flag_bitsILi8EEENSR_INS5_IJNSA_ILi8EEESI_EEENS5_IJSI_SC_EEEEEEEvNS4_8identityENS4_23SM90_TMA_LOAD_MULTICASTES18_vS19_EENS_8epilogue10collective6detail29Sm90TmaWarpSpecializedAdapterINS1D_15DefaultEpilogueIaSK_SK_NS1C_6thread17LinearCombinationIaLi1EiiLNS1H_9ScaleType4KindE0ELNS_15FloatRoundStyleE2EaEENS1_15EpilogueDefaultEEEEEvvEEEEvNT_6ParamsE)
        /*0014*/ 	.word	0x00000000


	//----- nvinfo : EIATTR_MIN_STACK_SIZE
	.align		4
.L_17:
        /*0018*/ 	.byte	0x04, 0x12
        /*001a*/ 	.short	(.L_19 - .L_18)
	.align		4
.L_18:
        /*001c*/ 	.word	index@(_ZN7cutlass13device_kernelINS_4gemm6kernel13GemmUniversalIN4cute5tupleIJiiiiEEENS1_10collective13CollectiveMmaINS1_34MainloopSm90TmaGmmaWarpSpecializedILi3ENS5_IJNS4_1CILi2EEENSA_ILi1EEESC_EEENS1_35KernelTmaWarpSpecializedCooperativeEEENS5_IJNSA_ILi512EEENSA_ILi48EEENSA_ILi128EEEEEEaNS5_IJlSC_lEEEaSK_NS4_8TiledMMAINS4_8MMA_AtomIJNS4_4SM904GMMA26MMA_64x16x32_S32S8S8_SS_TNEEEENS4_6LayoutISD_NS5_IJSC_NSA_ILi0EEESS_EEEEENS5_IJNS4_10UnderscoreESV_SV_EEEEENS4_13SM90_TMA_LOADENS4_14ComposedLayoutINS4_7SwizzleILi3ELi4ELi3EEENS4_18smem_ptr_flag_bitsILi8EEENSR_INS5_IJNSA_ILi8EEESI_EEENS5_IJSI_SC_EEEEEEEvNS4_8identityENS4_23SM90_TMA_LOAD_MULTICASTES18_vS19_EENS_8epilogue10collective6detail29Sm90TmaWarpSpecializedAdapterINS1D_15DefaultEpilogueIaSK_SK_NS1C_6thread17LinearCombinationIaLi1EiiLNS1H_9ScaleType4KindE0ELNS_15FloatRoundStyleE2EaEENS1_15EpilogueDefaultEEEEEvvEEEEvNT_6ParamsE)
        /*0020*/ 	.word	0x00000000
.L_19:


//--------------------- .nv.compat                --------------------------
	.section	.nv.compat,"",@"SHT_CUDA_COMPAT_INFO"
	.align	4
        /*0000*/ 	.byte	0x02, 0x09, 0x01, 0x00, 0x02, 0x02, 0x04, 0x00, 0x02, 0x05, 0x05, 0x00, 0x03, 0x07, 0x01, 0x01
        /*0010*/ 	.byte	0x02, 0x03, 0x01, 0x00, 0x02, 0x06, 0x01, 0x00, 0x04, 0x0b, 0x08, 0x00, 0x00, 0x00, 0x00, 0x00
        /*0020*/ 	.byte	0x00, 0x00, 0x00, 0x00


//--------------------- .nv.info._ZN7cutlass13device_kernelINS_4gemm6kernel13GemmUniversalIN4cute5tupleIJiiiiEEENS1_10collective13CollectiveMmaINS1_34MainloopSm90TmaGmmaWarpSpecializedILi3ENS5_IJNS4_1CILi2EEENSA_ILi1EEESC_EEENS1_35KernelTmaWarpSpecializedCooperativeEEENS5_IJNSA_ILi512EEENSA_ILi48EEENSA_ILi128EEEEEEaNS5_IJlSC_lEEEaSK_NS4_8TiledMMAINS4_8MMA_AtomIJNS4_4SM904GMMA26MMA_64x16x32_S32S8S8_SS_TNEEEENS4_6LayoutISD_NS5_IJSC_NSA_ILi0EEESS_EEEEENS5_IJNS4_10UnderscoreESV_SV_EEEEENS4_13SM90_TMA_LOADENS4_14ComposedLayoutINS4_7SwizzleILi3ELi4ELi3EEENS4_18smem_ptr_flag_bitsILi8EEENSR_INS5_IJNSA_ILi8EEESI_EEENS5_IJSI_SC_EEEEEEEvNS4_8identityENS4_23SM90_TMA_LOAD_MULTICASTES18_vS19_EENS_8epilogue10collective6detail29Sm90TmaWarpSpecializedAdapterINS1D_15DefaultEpilogueIaSK_SK_NS1C_6thread17LinearCombinationIaLi1EiiLNS1H_9ScaleType4KindE0ELNS_15FloatRoundStyleE2EaEENS1_15EpilogueDefaultEEEEEvvEEEEvNT_6ParamsE --------------------------
	.section	.nv.info._ZN7cutlass13device_kernelINS_4gemm6kernel13GemmUniversalIN4cute5tupleIJiiiiEEENS1_10collective13CollectiveMmaINS1_34MainloopSm90TmaGmmaWarpSpecializedILi3ENS5_IJNS4_1CILi2EEENSA_ILi1EEESC_EEENS1_35KernelTmaWarpSpecializedCooperativeEEENS5_IJNSA_ILi512EEENSA_ILi48EEENSA_ILi128EEEEEEaNS5_IJlSC_lEEEaSK_NS4_8TiledMMAINS4_8MMA_AtomIJNS4_4SM904GMMA26MMA_64x16x32_S32S8S8_SS_TNEEEENS4_6LayoutISD_NS5_IJSC_NSA_ILi0EEESS_EEEEENS5_IJNS4_10UnderscoreESV_SV_EEEEENS4_13SM90_TMA_LOADENS4_14ComposedLayoutINS4_7SwizzleILi3ELi4ELi3EEENS4_18smem_ptr_flag_bitsILi8EEENSR_INS5_IJNSA_ILi8EEESI_EEENS5_IJSI_SC_EEEEEEEvNS4_8identityENS4_23SM90_TMA_LOAD_MULTICASTES18_vS19_EENS_8epilogue10collective6detail29Sm90TmaWarpSpecializedAdapterINS1D_15DefaultEpilogueIaSK_SK_NS1C_6thread17LinearCombinationIaLi1EiiLNS1H_9ScaleType4KindE0ELNS_15FloatRoundStyleE2EaEENS1_15EpilogueDefaultEEEEEvvEEEEvNT_6ParamsE,"",@"SHT_CUDA_INFO"
	.sectionflags	@""
	.align	4


	//----- nvinfo : EIATTR_CUDA_API_VERSION
	.align		4
        /*0000*/ 	.byte	0x04, 0x37
        /*0002*/ 	.short	(.L_21 - .L_20)
.L_20:
        /*0004*/ 	.word	0x00000082


	//----- nvinfo : EIATTR_KPARAM_INFO
	.align		4
.L_21:
        /*0008*/ 	.byte	0x04, 0x17
        /*000a*/ 	.short	(.L_23 - .L_22)
.L_22:
        /*000c*/ 	.word	0x00000000
        /*0010*/ 	.short	0x0000
        /*0012*/ 	.short	0x0070
        /*0014*/ 	.byte	0x00, 0xf0, 0x01, 0x10


	//----- nvinfo : EIATTR_SPARSE_MMA_MASK
	.align		4
.L_23:
        /*0018*/ 	.byte	0x03, 0x50
        /*001a*/ 	.short	0x0000


	//----- nvinfo : EIATTR_MAXREG_COUNT
	.align		4
        /*001c*/ 	.byte	0x03, 0x1b
        /*001e*/ 	.short	0x00a8


	//----- nvinfo : EIATTR_NUM_BARRIERS
	.align		4
        /*0020*/ 	.byte	0x02, 0x4c
        /*0022*/ 	.byte	0x01
	.zero		1


	//----- nvinfo : EIATTR_EXTERNS
	.align		4
        /*0024*/ 	.byte	0x04, 0x0f
        /*0026*/ 	.short	(.L_25 - .L_24)


	//   ....[0]....
	.align		4
.L_24:
        /*0028*/ 	.word	index@(__assertfail)


	//----- nvinfo : EIATTR_MERCURY_ISA_VERSION
	.align		4
.L_25:
        /*002c*/ 	.byte	0x03, 0x5f
        /*002e*/ 	.short	0x0101


	//----- nvinfo : EIATTR_INT_WARP_WIDE_INSTR_OFFSETS
	.align		4
        /*0030*/ 	.byte	0x04, 0x31
        /*0032*/ 	.short	(.L_27 - .L_26)


	//   ....[0]....
.L_26:
        /*0034*/ 	.word	0x00000460


	//   ....[1]....
        /*0038*/ 	.word	0x00000480


	//   ....[2]....
        /*003c*/ 	.word	0x00000640


	//   ....[3]....
        /*0040*/ 	.word	0x00003da0


	//----- nvinfo : EIATTR_COOP_GROUP_MASK_REGIDS
	.align		4
.L_27:
        /*0044*/ 	.byte	0x04, 0x29
        /*0046*/ 	.short	(.L_29 - .L_28)


	//   ....[0]....
.L_28:
        /*0048*/ 	.word	0xffffffff


	//   ....[1]....
        /*004c*/ 	.word	0xffffffff


	//   ....[2]....
        /*0050*/ 	.word	0xffffffff


	//   ....[3]....
        /*0054*/ 	.word	0xffffffff


	//   ....[4]....
        /*0058*/ 	.word	0xffffffff


	//   ....[5]....
        /*005c*/ 	.word	0xffffffff


	//----- nvinfo : EIATTR_COOP_GROUP_INSTR_OFFSETS
	.align		4
.L_29:
        /*0060*/ 	.byte	0x04, 0x28
        /*0062*/ 	.short	(.L_31 - .L_30)


	//   ....[0]....
.L_30:
        /*0064*/ 	.word	0x00000060


	//   ....[1]....
        /*0068*/ 	.word	0x00000070


	//   ....[2]....
        /*006c*/ 	.word	0x00000130


	//   ....[3]....
        /*0070*/ 	.word	0x000002b0


	//   ....[4]....
        /*0074*/ 	.word	0x000007e0


	//   ....[5]....
        /*0078*/ 	.word	0x000013f0


	//----- nvinfo : EIATTR_REG_RECONFIG
	.align		4
.L_31:
        /*007c*/ 	.byte	0x01, 0x54
	.zero		2


	//----- nvinfo : EIATTR_SYSCALL_OFFSETS
	.align		4
        /*0080*/ 	.byte	0x04, 0x46
        /*0082*/ 	.short	(.L_33 - .L_32)


	//   ....[0]....
.L_32:
        /*0084*/ 	.word	0x000015c0


	//----- nvinfo : EIATTR_MBARRIER_INSTR_OFFSETS
	.align		4
.L_33:
        /*0088*/ 	.byte	0x04, 0x39
        /*008a*/ 	.short	(.L_35 - .L_34)


	//   ....[0]....
.L_34:
        /*008c*/ 	.word	0x00000230
        /*0090*/ 	.word	0x000000ff
        /*0094*/ 	.word	0x00000000
        /*0098*/ 	.short	0x0100
        /*009a*/ 	.byte	0x08
	.zero		1


	//   ....[1]....
        /*009c*/ 	.word	0x00000240
        /*00a0*/ 	.word	0x000000ff
        /*00a4*/ 	.word	0x00000018
        /*00a8*/ 	.short	0x0100
        /*00aa*/ 	.byte	0x08
	.zero		1


	//   ....[2]....
        /*00ac*/ 	.word	0x00000250
        /*00b0*/ 	.word	0x000000ff
        /*00b4*/ 	.word	0x00000008
        /*00b8*/ 	.short	0x0100
        /*00ba*/ 	.byte	0x08
	.zero		1


	//   ....[3]....
        /*00bc*/ 	.word	0x00000260
        /*00c0*/ 	.word	0x000000ff
        /*00c4*/ 	.word	0x00000020
        /*00c8*/ 	.short	0x0100
        /*00ca*/ 	.byte	0x08
	.zero		1


	//   ....[4]....
        /*00cc*/ 	.word	0x00000270
        /*00d0*/ 	.word	0x000000ff
        /*00d4*/ 	.word	0x00000010
        /*00d8*/ 	.short	0x0100
        /*00da*/ 	.byte	0x08
	.zero		1


	//   ....[5]....
        /*00dc*/ 	.word	0x00000280
        /*00e0*/ 	.word	0x000000ff
        /*00e4*/ 	.word	0x00000028
        /*00e8*/ 	.short	0x0100
        /*00ea*/ 	.byte	0x08
	.zero		1


	//   ....[6]....
        /*00ec*/ 	.word	0x000006e0
        /*00f0*/ 	.word	0x000000ff
        /*00f4*/ 	.word	0x00000040
        /*00f8*/ 	.short	0x0100
        /*00fa*/ 	.byte	0x06
	.zero		1


	//   ....[7]....
        /*00fc*/ 	.word	0x00000770
        /*0100*/ 	.word	0x000000ff
        /*0104*/ 	.word	0x00000048
        /*0108*/ 	.short	0x0100
        /*010a*/ 	.byte	0x06
	.zero		1


	//   ....[8]....
        /*010c*/ 	.word	0x00001690
        /*0110*/ 	.word	0x00000003
        /*0114*/ 	.word	0x00000000
        /*0118*/ 	.short	0x010a
        /*011a*/ 	.byte	0x3f
	.zero		1


	//   ....[9]....
        /*011c*/ 	.word	0x000016f0
        /*0120*/ 	.word	0x00000003
        /*0124*/ 	.word	0x00000000
        /*0128*/ 	.short	0x010a
        /*012a*/ 	.byte	0x3f
	.zero		1


	//   ....[10]....
        /*012c*/ 	.word	0x00002a00
        /*0130*/ 	.word	0x00000005
        /*0134*/ 	.word	0x00000000
        /*0138*/ 	.short	0x010a
        /*013a*/ 	.byte	0x3f
	.zero		1


	//   ....[11]....
        /*013c*/ 	.word	0x00002a40
        /*0140*/ 	.word	0x00000005
        /*0144*/ 	.word	0x00000000
        /*0148*/ 	.short	0x010a
        /*014a*/ 	.byte	0x3f
	.zero		1


	//   ....[12]....
        /*014c*/ 	.word	0x00003c50
        /*0150*/ 	.word	0x00000005
        /*0154*/ 	.word	0x00000000
        /*0158*/ 	.short	0x0101
        /*015a*/ 	.byte	0x3f
	.zero		1


	//   ....[13]....
        /*015c*/ 	.word	0x00003e40
        /*0160*/ 	.word	0x00000003
        /*0164*/ 	.word	0x00000000
        /*0168*/ 	.short	0x0101
        /*016a*/ 	.byte	0x3f
	.zero		1


	//   ....[14]....
        /*016c*/ 	.word	0x0000a5a0
        /*0170*/ 	.word	0x00000017
        /*0174*/ 	.word	0x00000018
        /*0178*/ 	.short	0x010a
        /*017a*/ 	.byte	0x3f
	.zero		1


	//   ....[15]....
        /*017c*/ 	.word	0x0000a920
        /*0180*/ 	.word	0x00000006
        /*0184*/ 	.word	0x00000048
        /*0188*/ 	.short	0x0101
        /*018a*/ 	.byte	0x3f
	.zero		1


	//   ....[16]....
        /*018c*/ 	.word	0x0000b070
        /*0190*/ 	.word	0x00000007
        /*0194*/ 	.word	0x00000000
        /*0198*/ 	.short	0x010a
        /*019a*/ 	.byte	0x3f
	.zero		1


	//   ....[17]....
        /*019c*/ 	.word	0x0000b0f0
        /*01a0*/ 	.word	0x00000004
        /*01a4*/ 	.word	0x00000000
        /*01a8*/ 	.short	0x010a
        /*01aa*/ 	.byte	0x3f
	.zero		1


	//   ....[18]....
        /*01ac*/ 	.word	0x0000b180
        /*01b0*/ 	.word	0x00000005
        /*01b4*/ 	.word	0x00000000
        /*01b8*/ 	.short	0x010a
        /*01ba*/ 	.byte	0x3f
	.zero		1


	//   ....[19]....
        /*01bc*/ 	.word	0x0000b1e0
        /*01c0*/ 	.word	0x00000003
        /*01c4*/ 	.word	0x00000000
        /*01c8*/ 	.short	0x010a
        /*01ca*/ 	.byte	0x3f
	.zero		1


	//   ....[20]....
        /*01cc*/ 	.word	0x0000b230
        /*01d0*/ 	.word	0x00000005
        /*01d4*/ 	.word	0x00000000
        /*01d8*/ 	.short	0x010a
        /*01da*/ 	.byte	0x3f
	.zero		1


	//   ....[21]....
        /*01dc*/ 	.word	0x0000b300
        /*01e0*/ 	.word	0x00000017
        /*01e4*/ 	.word	0x00000018
        /*01e8*/ 	.short	0x010a
        /*01ea*/ 	.byte	0x3f
	.zero		1


	//   ....[22]....
        /*01ec*/ 	.word	0x0000b3d0
        /*01f0*/ 	.word	0x00000007
        /*01f4*/ 	.word	0x00000000
        /*01f8*/ 	.short	0x010a
        /*01fa*/ 	.byte	0x3f
	.zero		1


	//   ....[23]....
        /*01fc*/ 	.word	0x0000b420
        /*0200*/ 	.word	0x00000004
        /*0204*/ 	.word	0x00000000
        /*0208*/ 	.short	0x010a
        /*020a*/ 	.byte	0x3f
	.zero		1


	//----- nvinfo : EIATTR_NUM_MBARRIERS
	.align		4
.L_35:
        /*020c*/ 	.byte	0x03, 0x38
        /*020e*/ 	.short	0x0008


	//----- nvinfo : EIATTR_EXIT_INSTR_OFFSETS
	.align		4
        /*0210*/ 	.byte	0x04, 0x1c
        /*0212*/ 	.short	(.L_37 - .L_36)


	//   ....[0]....
.L_36:
        /*0214*/ 	.word	0x000009c0


	//   ....[1]....
        /*0218*/ 	.word	0x000011d0


	//   ....[2]....
        /*021c*/ 	.word	0x00009d20


	//   ....[3]....
        /*0220*/ 	.word	0x0000a280


	//   ....[4]....
        /*0224*/ 	.word	0x0000b1d0


	//----- nvinfo : EIATTR_MAX_THREADS
	.align		4
.L_37:
        /*0228*/ 	.byte	0x04, 0x05
        /*022a*/ 	.short	(.L_39 - .L_38)
.L_38:
        /*022c*/ 	.word	0x00000180
        /*0230*/ 	.word	0x00000001
        /*0234*/ 	.word	0x00000001


	//----- nvinfo : EIATTR_CRS_STACK_SIZE
	.align		4
.L_39:
        /*0238*/ 	.byte	0x04, 0x1e
        /*023a*/ 	.short	(.L_41 - .L_40)
.L_40:
        /*023c*/ 	.word	0x00000000


	//----- nvinfo : EIATTR_CBANK_PARAM_SIZE
	.align		4
.L_41:
        /*0240*/ 	.byte	0x03, 0x19
        /*0242*/ 	.short	0x0470


	//----- nvinfo : EIATTR_PARAM_CBANK
	.align		4
        /*0244*/ 	.byte	0x04, 0x0a
        /*0246*/ 	.short	(.L_43 - .L_42)
	.align		4
.L_42:
        /*0248*/ 	.word	index@(.nv.constant0._ZN7cutlass13device_kernelINS_4gemm6kernel13GemmUniversalIN4cute5tupleIJiiiiEEENS1_10collective13CollectiveMmaINS1_34MainloopSm90TmaGmmaWarpSpecializedILi3ENS5_IJNS4_1CILi2EEENSA_ILi1EEESC_EEENS1_35KernelTmaWarpSpecializedCooperativeEEENS5_IJNSA_ILi512EEENSA_ILi48EEENSA_ILi128EEEEEEaNS5_IJlSC_lEEEaSK_NS4_8TiledMMAINS4_8MMA_AtomIJNS4_4SM904GMMA26MMA_64x16x32_S32S8S8_SS_TNEEEENS4_6LayoutISD_NS5_IJSC_NSA_ILi0EEESS_EEEEENS5_IJNS4_10UnderscoreESV_SV_EEEEENS4_13SM90_TMA_LOADENS4_14ComposedLayoutINS4_7SwizzleILi3ELi4ELi3EEENS4_18smem_ptr_flag_bitsILi8EEENSR_INS5_IJNSA_ILi8EEESI_EEENS5_IJSI_SC_EEEEEEEvNS4_8identityENS4_23SM90_TMA_LOAD_MULTICASTES18_vS19_EENS_8epilogue10collective6detail29Sm90TmaWarpSpecializedAdapterINS1D_15DefaultEpilogueIaSK_SK_NS1C_6thread17LinearCombinationIaLi1EiiLNS1H_9ScaleType4KindE0ELNS_15FloatRoundStyleE2EaEENS1_15EpilogueDefaultEEEEEvvEEEEvNT_6ParamsE)
        /*024c*/ 	.short	0x0210
        /*024e*/ 	.short	0x0470


	//----- nvinfo : EIATTR_SW_WAR
	.align		4
.L_43:
        /*0250*/ 	.byte	0x04, 0x36
        /*0252*/ 	.short	(.L_45 - .L_44)
.L_44:
        /*0254*/ 	.word	0x00000008
.L_45:


//--------------------- .nv.callgraph             --------------------------
	.section	.nv.callgraph,"",@"SHT_CUDA_CALLGRAPH"
	.align	4
	.sectionentsize	8
	.align		4
        /*0000*/ 	.word	0x00000000
	.align		4
        /*0004*/ 	.word	0xffffffff
	.align		4
        /*0008*/ 	.word	index@(_ZN7cutlass13device_kernelINS_4gemm6kernel13GemmUniversalIN4cute5tupleIJiiiiEEENS1_10collective13CollectiveMmaINS1_34MainloopSm90TmaGmmaWarpSpecializedILi3ENS5_IJNS4_1CILi2EEENSA_ILi1EEESC_EEENS1_35KernelTmaWarpSpecializedCooperativeEEENS5_IJNSA_ILi512EEENSA_ILi48EEENSA_ILi128EEEEEEaNS5_IJlSC_lEEEaSK_NS4_8TiledMMAINS4_8MMA_AtomIJNS4_4SM904GMMA26MMA_64x16x32_S32S8S8_SS_TNEEEENS4_6LayoutISD_NS5_IJSC_NSA_ILi0EEESS_EEEEENS5_IJNS4_10UnderscoreESV_SV_EEEEENS4_13SM90_TMA_LOADENS4_14ComposedLayoutINS4_7SwizzleILi3ELi4ELi3EEENS4_18smem_ptr_flag_bitsILi8EEENSR_INS5_IJNSA_ILi8EEESI_EEENS5_IJSI_SC_EEEEEEEvNS4_8identityENS4_23SM90_TMA_LOAD_MULTICASTES18_vS19_EENS_8epilogue10collective6detail29Sm90TmaWarpSpecializedAdapterINS1D_15DefaultEpilogueIaSK_SK_NS1C_6thread17LinearCombinationIaLi1EiiLNS1H_9ScaleType4KindE0ELNS_15FloatRoundStyleE2EaEENS1_15EpilogueDefaultEEEEEvvEEEEvNT_6ParamsE)
	.align		4
        /*000c*/ 	.word	index@(__assertfail)
	.align		4
        /*0010*/ 	.word	0x00000000
	.align		4
        /*0014*/ 	.word	0xfffffffe
	.align		4
        /*0018*/ 	.word	0x00000000
	.align		4
        /*001c*/ 	.word	0xfffffffd
	.align		4
        /*0020*/ 	.word	0x00000000
	.align		4
        /*0024*/ 	.word	0xfffffffc


//--------------------- .nv.constant4             --------------------------
	.section	.nv.constant4,"a",@progbits
	.align	8
	.align		8
.nv.constant4:
        /*0000*/ 	.dword	__assertfail
	.align		8
        /*0008*/ 	.dword	__unnamed_1
	.align		8
        /*0010*/ 	.dword	_ZN40_INTERNAL_87a85bf0_4_k_cu_2eb6dde9_160434cuda3std3__45__cpo5beginE
	.align		8
        /*0018*/ 	.dword	_ZN40_INTERNAL_87a85bf0_4_k_cu_2eb6dde9_160434cuda3std3__45__cpo3endE
	.align		8
        /*0020*/ 	.dword	_ZN40_INTERNAL_87a85bf0_4_k_cu_2eb6dde9_160434cuda3std3__45__cpo6cbeginE
	.align		8
        /*0028*/ 	.dword	_ZN40_INTERNAL_87a85bf0_4_k_cu_2eb6dde9_160434cuda3std3__45__cpo4cendE
	.align		8
        /*0030*/ 	.dword	_ZN40_INTERNAL_87a85bf0_4_k_cu_2eb6dde9_160434cuda3std3__442_GLOBAL__N__87a85bf0_4_k_cu_2eb6dde9_160436ignoreE
	.align		8
        /*0038*/ 	.dword	_ZN40_INTERNAL_87a85bf0_4_k_cu_2eb6dde9_160434cuda3std3__419piecewise_constructE
	.align		8
        /*0040*/ 	.dword	_ZN40_INTERNAL_87a85bf0_4_k_cu_2eb6dde9_160434cuda3std3__48in_placeE
	.align		8
        /*0048*/ 	.dword	_ZN40_INTERNAL_87a85bf0_4_k_cu_2eb6dde9_160434cuda3std6ranges3__45__cpo4swapE
	.align		8
        /*0050*/ 	.dword	_ZN40_INTERNAL_87a85bf0_4_k_cu_2eb6dde9_160434cuda3std6ranges3__45__cpo9iter_moveE
	.align		8
        /*0058*/ 	.dword	_ZN40_INTERNAL_87a85bf0_4_k_cu_2eb6dde9_160434cute7productE
	.align		8
        /*0060*/ 	.dword	_ZN40_INTERNAL_87a85bf0_4_k_cu_2eb6dde9_160434cute1_E
	.align		8
        /*0068*/ 	.dword	$str$22
	.align		8
        /*0070*/ 	.dword	$str$23


//--------------------- .text._ZN7cutlass13device_kernelINS_4gemm6kernel13GemmUniversalIN4cute5tupleIJiiiiEEENS1_10collective13CollectiveMmaINS1_34MainloopSm90TmaGmmaWarpSpecializedILi3ENS5_IJNS4_1CILi2EEENSA_ILi1EEESC_EEENS1_35KernelTmaWarpSpecializedCooperativeEEENS5_IJNSA_ILi512EEENSA_ILi48EEENSA_ILi128EEEEEEaNS5_IJlSC_lEEEaSK_NS4_8TiledMMAINS4_8MMA_AtomIJNS4_4SM904GMMA26MMA_64x16x32_S32S8S8_SS_TNEEEENS4_6LayoutISD_NS5_IJSC_NSA_ILi0EEESS_EEEEENS5_IJNS4_10UnderscoreESV_SV_EEEEENS4_13SM90_TMA_LOADENS4_14ComposedLayoutINS4_7SwizzleILi3ELi4ELi3EEENS4_18smem_ptr_flag_bitsILi8EEENSR_INS5_IJNSA_ILi8EEESI_EEENS5_IJSI_SC_EEEEEEEvNS4_8identityENS4_23SM90_TMA_LOAD_MULTICASTES18_vS19_EENS_8epilogue10collective6detail29Sm90TmaWarpSpecializedAdapterINS1D_15DefaultEpilogueIaSK_SK_NS1C_6thread17LinearCombinationIaLi1EiiLNS1H_9ScaleType4KindE0ELNS_15FloatRoundStyleE2EaEENS1_15EpilogueDefaultEEEEEvvEEEEvNT_6ParamsE --------------------------
	.section	.text._ZN7cutlass13device_kernelINS_4gemm6kernel13GemmUniversalIN4cute5tupleIJiiiiEEENS1_10collective13CollectiveMmaINS1_34MainloopSm90TmaGmmaWarpSpecializedILi3ENS5_IJNS4_1CILi2EEENSA_ILi1EEESC_EEENS1_35KernelTmaWarpSpecializedCooperativeEEENS5_IJNSA_ILi512EEENSA_ILi48EEENSA_ILi128EEEEEEaNS5_IJlSC_lEEEaSK_NS4_8TiledMMAINS4_8MMA_AtomIJNS4_4SM904GMMA26MMA_64x16x32_S32S8S8_SS_TNEEEENS4_6LayoutISD_NS5_IJSC_NSA_ILi0EEESS_EEEEENS5_IJNS4_10UnderscoreESV_SV_EEEEENS4_13SM90_TMA_LOADENS4_14ComposedLayoutINS4_7SwizzleILi3ELi4ELi3EEENS4_18smem_ptr_flag_bitsILi8EEENSR_INS5_IJNSA_ILi8EEESI_EEENS5_IJSI_SC_EEEEEEEvNS4_8identityENS4_23SM90_TMA_LOAD_MULTICASTES18_vS19_EENS_8epilogue10collective6detail29Sm90TmaWarpSpecializedAdapterINS1D_15DefaultEpilogueIaSK_SK_NS1C_6thread17LinearCombinationIaLi1EiiLNS1H_9ScaleType4KindE0ELNS_15FloatRoundStyleE2EaEENS1_15EpilogueDefaultEEEEEvvEEEEvNT_6ParamsE,"ax",@progbits
	.align	128
.text._ZN7cutlass13device_kernelINS_4gemm6kernel13GemmUniversalIN4cute5tupleIJiiiiEEENS1_10collective13CollectiveMmaINS1_34MainloopSm90TmaGmmaWarpSpecializedILi3ENS5_IJNS4_1CILi2EEENSA_ILi1EEESC_EEENS1_35KernelTmaWarpSpecializedCooperativeEEENS5_IJNSA_ILi512EEENSA_ILi48EEENSA_ILi128EEEEEEaNS5_IJlSC_lEEEaSK_NS4_8TiledMMAINS4_8MMA_AtomIJNS4_4SM904GMMA26MMA_64x16x32_S32S8S8_SS_TNEEEENS4_6LayoutISD_NS5_IJSC_NSA_ILi0EEESS_EEEEENS5_IJNS4_10UnderscoreESV_SV_EEEEENS4_13SM90_TMA_LOADENS4_14ComposedLayoutINS4_7SwizzleILi3ELi4ELi3EEENS4_18smem_ptr_flag_bitsILi8EEENSR_INS5_IJNSA_ILi8EEESI_EEENS5_IJSI_SC_EEEEEEEvNS4_8identityENS4_23SM90_TMA_LOAD_MULTICASTES18_vS19_EENS_8epilogue10collective6detail29Sm90TmaWarpSpecializedAdapterINS1D_15DefaultEpilogueIaSK_SK_NS1C_6thread17LinearCombinationIaLi1EiiLNS1H_9ScaleType4KindE0ELNS_15FloatRoundStyleE2EaEENS1_15EpilogueDefaultEEEEEvvEEEEvNT_6ParamsE:
        .type           _ZN7cutlass13device_kernelINS_4gemm6kernel13GemmUniversalIN4cute5tupleIJiiiiEEENS1_10collective13CollectiveMmaINS1_34MainloopSm90TmaGmmaWarpSpecializedILi3ENS5_IJNS4_1CILi2EEENSA_ILi1EEESC_EEENS1_35KernelTmaWarpSpecializedCooperativeEEENS5_IJNSA_ILi512EEENSA_ILi48EEENSA_ILi128EEEEEEaNS5_IJlSC_lEEEaSK_NS4_8TiledMMAINS4_8MMA_AtomIJNS4_4SM904GMMA26MMA_64x16x32_S32S8S8_SS_TNEEEENS4_6LayoutISD_NS5_IJSC_NSA_ILi0EEESS_EEEEENS5_IJNS4_10UnderscoreESV_SV_EEEEENS4_13SM90_TMA_LOADENS4_14ComposedLayoutINS4_7SwizzleILi3ELi4ELi3EEENS4_18smem_ptr_flag_bitsILi8EEENSR_INS5_IJNSA_ILi8EEESI_EEENS5_IJSI_SC_EEEEEEEvNS4_8identityENS4_23SM90_TMA_LOAD_MULTICASTES18_vS19_EENS_8epilogue10collective6detail29Sm90TmaWarpSpecializedAdapterINS1D_15DefaultEpilogueIaSK_SK_NS1C_6thread17LinearCombinationIaLi1EiiLNS1H_9ScaleType4KindE0ELNS_15FloatRoundStyleE2EaEENS1_15EpilogueDefaultEEEEEvvEEEEvNT_6ParamsE,@function
        .size           _ZN7cutlass13device_kernelINS_4gemm6kernel13GemmUniversalIN4cute5tupleIJiiiiEEENS1_10collective13CollectiveMmaINS1_34MainloopSm90TmaGmmaWarpSpecializedILi3ENS5_IJNS4_1CILi2EEENSA_ILi1EEESC_EEENS1_35KernelTmaWarpSpecializedCooperativeEEENS5_IJNSA_ILi512EEENSA_ILi48EEENSA_ILi128EEEEEEaNS5_IJlSC_lEEEaSK_NS4_8TiledMMAINS4_8MMA_AtomIJNS4_4SM904GMMA26MMA_64x16x32_S32S8S8_SS_TNEEEENS4_6LayoutISD_NS5_IJSC_NSA_ILi0EEESS_EEEEENS5_IJNS4_10UnderscoreESV_SV_EEEEENS4_13SM90_TMA_LOADENS4_14ComposedLayoutINS4_7SwizzleILi3ELi4ELi3EEENS4_18smem_ptr_flag_bitsILi8EEENSR_INS5_IJNSA_ILi8EEESI_EEENS5_IJSI_SC_EEEEEEEvNS4_8identityENS4_23SM90_TMA_LOAD_MULTICASTES18_vS19_EENS_8epilogue10collective6detail29Sm90TmaWarpSpecializedAdapterINS1D_15DefaultEpilogueIaSK_SK_NS1C_6thread17LinearCombinationIaLi1EiiLNS1H_9ScaleType4KindE0ELNS_15FloatRoundStyleE2EaEENS1_15EpilogueDefaultEEEEEvvEEEEvNT_6ParamsE,(.L_x_151 - _ZN7cutlass13device_kernelINS_4gemm6kernel13GemmUniversalIN4cute5tupleIJiiiiEEENS1_10collective13CollectiveMmaINS1_34MainloopSm90TmaGmmaWarpSpecializedILi3ENS5_IJNS4_1CILi2EEENSA_ILi1EEESC_EEENS1_35KernelTmaWarpSpecializedCooperativeEEENS5_IJNSA_ILi512EEENSA_ILi48EEENSA_ILi128EEEEEEaNS5_IJlSC_lEEEaSK_NS4_8TiledMMAINS4_8MMA_AtomIJNS4_4SM904GMMA26MMA_64x16x32_S32S8S8_SS_TNEEEENS4_6LayoutISD_NS5_IJSC_NSA_ILi0EEESS_EEEEENS5_IJNS4_10UnderscoreESV_SV_EEEEENS4_13SM90_TMA_LOADENS4_14ComposedLayoutINS4_7SwizzleILi3ELi4ELi3EEENS4_18smem_ptr_flag_bitsILi8EEENSR_INS5_IJNSA_ILi8EEESI_EEENS5_IJSI_SC_EEEEEEEvNS4_8identityENS4_23SM90_TMA_LOAD_MULTICASTES18_vS19_EENS_8epilogue10collective6detail29Sm90TmaWarpSpecializedAdapterINS1D_15DefaultEpilogueIaSK_SK_NS1C_6thread17LinearCombinationIaLi1EiiLNS1H_9ScaleType4KindE0ELNS_15FloatRoundStyleE2EaEENS1_15EpilogueDefaultEEEEEvvEEEEvNT_6ParamsE)
        .other          _ZN7cutlass13device_kernelINS_4gemm6kernel13GemmUniversalIN4cute5tupleIJiiiiEEENS1_10collective13CollectiveMmaINS1_34MainloopSm90TmaGmmaWarpSpecializedILi3ENS5_IJNS4_1CILi2EEENSA_ILi1EEESC_EEENS1_35KernelTmaWarpSpecializedCooperativeEEENS5_IJNSA_ILi512EEENSA_ILi48EEENSA_ILi128EEEEEEaNS5_IJlSC_lEEEaSK_NS4_8TiledMMAINS4_8MMA_AtomIJNS4_4SM904GMMA26MMA_64x16x32_S32S8S8_SS_TNEEEENS4_6LayoutISD_NS5_IJSC_NSA_ILi0EEESS_EEEEENS5_IJNS4_10UnderscoreESV_SV_EEEEENS4_13SM90_TMA_LOADENS4_14ComposedLayoutINS4_7SwizzleILi3ELi4ELi3EEENS4_18smem_ptr_flag_bitsILi8EEENSR_INS5_IJNSA_ILi8EEESI_EEENS5_IJSI_SC_EEEEEEEvNS4_8identityENS4_23SM90_TMA_LOAD_MULTICASTES18_vS19_EENS_8epilogue10collective6detail29Sm90TmaWarpSpecializedAdapterINS1D_15DefaultEpilogueIaSK_SK_NS1C_6thread17LinearCombinationIaLi1EiiLNS1H_9ScaleType4KindE0ELNS_15FloatRoundStyleE2EaEENS1_15EpilogueDefaultEEEEEvvEEEEvNT_6ParamsE,@"STO_CUDA_ENTRY STV_DEFAULT"
_ZN7cutlass13device_kernelINS_4gemm6kernel13GemmUniversalIN4cute5tupleIJiiiiEEENS1_10collective13CollectiveMmaINS1_34MainloopSm90TmaGmmaWarpSpecializedILi3ENS5_IJNS4_1CILi2EEENSA_ILi1EEESC_EEENS1_35KernelTmaWarpSpecializedCooperativeEEENS5_IJNSA_ILi512EEENSA_ILi48EEENSA_ILi128EEEEEEaNS5_IJlSC_lEEEaSK_NS4_8TiledMMAINS4_8MMA_AtomIJNS4_4SM904GMMA26MMA_64x16x32_S32S8S8_SS_TNEEEENS4_6LayoutISD_NS5_IJSC_NSA_ILi0EEESS_EEEEENS5_IJNS4_10UnderscoreESV_SV_EEEEENS4_13SM90_TMA_LOADENS4_14ComposedLayoutINS4_7SwizzleILi3ELi4ELi3EEENS4_18smem_ptr_flag_bitsILi8EEENSR_INS5_IJNSA_ILi8EEESI_EEENS5_IJSI_SC_EEEEEEEvNS4_8identityENS4_23SM90_TMA_LOAD_MULTICASTES18_vS19_EENS_8epilogue10collective6detail29Sm90TmaWarpSpecializedAdapterINS1D_15DefaultEpilogueIaSK_SK_NS1C_6thread17LinearCombinationIaLi1EiiLNS1H_9ScaleType4KindE0ELNS_15FloatRoundStyleE2EaEENS1_15EpilogueDefaultEEEEEvvEEEEvNT_6ParamsE:
[----:B------:R-:W0:Y:S01]  /*0000*/  LDC R1, c[0x0][0x28] ;  /* 0x00000a00ff017b82 */ /* 0x000e220000000800 */
[----:B------:R-:W1:Y:S01]  /*0010*/  S2R R23, SR_TID.X ;  /* 0x0000000000177919 */ /* 0x000e620000002100 */
[----:B------:R-:W-:Y:S01]  /*0020*/  ELECT P0, URZ, PT ;  /* 0x00000000003f782f */ /* 0x000fe20003800000 */
[----:B------:R-:W-:Y:S01]  /*0030*/  BSSY B0, `(.L_x_0) ;  /* 0x000000f000007945 */ /* 0x000fe20003800000 */
[--C-:B-1----:R-:W-:Y:S02]  /*0040*/  SHF.R.U32.HI R0, RZ, 0x5, R23.reuse ;  /* 0x00000005ff007819 */ /* 0x102fe40000011617 */
[----:B------:R-:W-:-:S03]  /*0050*/  SHF.R.U32.HI R7, RZ, 0x7, R23 ;  /* 0x00000007ff077819 */ /* 0x000fc60000011617 */
[----:B------:R-:W1:Y:S04]  /*0060*/  SHFL.IDX PT, R3, R0, RZ, 0x1f ;  /* 0x00001fff00037589 */ /* 0x000e6800000e0000 */
[----:B------:R2:W3:Y:S01]  /*0070*/  SHFL.IDX PT, R2, R7, RZ, 0x1f ;  /* 0x00001fff07027589 */ /* 0x0004e200000e0000 */
[----:B-1----:R-:W-:-:S13]  /*0080*/  ISETP.NE.OR P0, PT, R3, RZ, !P0 ;  /* 0x000000ff0300720c */ /* 0x002fda0004705670 */
[----:B0-23--:R-:W-:Y:S05]  /*0090*/  @P0 BRA `(.L_x_1) ;  /* 0x0000000000200947 */ /* 0x00dfea0003800000 */
[----:B------:R-:W-:Y:S02]  /*00a0*/  ULDC.64 UR4, c[0x0][0x198] ;  /* 0x0000660000047ab9 */ /* 0x000fe40000000a00 */
[----:B------:R-:W-:Y:S02]  /*00b0*/  UIADD3 UR6, UP0, UR4, 0xf0, URZ ;  /* 0x000000f004067890 */ /* 0x000fe4000ff1e03f */
[----:B------:R-:W-:Y:S02]  /*00c0*/  UIADD3 UR4, UP1, UR4, 0x1f0, URZ ;  /* 0x000001f004047890 */ /* 0x000fe4000ff3e03f */
[----:B------:R-:W-:Y:S02]  /*00d0*/  UIADD3.X UR7, URZ, UR5, URZ, UP0, !UPT ;  /* 0x000000053f077290 */ /* 0x000fe400087fe43f */
[----:B------:R-:W-:-:S07]  /*00e0*/  UIADD3.X UR5, URZ, UR5, URZ, UP1, !UPT ;  /* 0x000000053f057290 */ /* 0x000fce0008ffe43f */
[----:B------:R0:W-:Y:S02]  /*00f0*/  UTMACCTL.PF [UR6] ;  /* 0x00000000060079b9 */ /* 0x0001e40008040000 */
[----:B------:R0:W-:Y:S02]  /*0100*/  UTMACCTL.PF [UR4] ;  /* 0x00000000040079b9 */ /* 0x0001e40008040000 */
[----:B0-----:R-:W-:Y:S01]  /*0110*/  NOP ;  /* 0x0000000000007918 */ /* 0x001fe20000000000 */
.L_x_1:
[----:B------:R-:W-:Y:S05]  /*0120*/  BSYNC B0 ;  /* 0x0000000000007941 */ /* 0x000fea0003800000 */
.L_x_0:
[----:B------:R-:W0:Y:S02]  /*0130*/  SHFL.IDX PT, R5, R0, RZ, 0x1f ;  /* 0x00001fff00057589 */ /* 0x000e2400000e0000 */
[----:B0-----:R-:W-:-:S13]  /*0140*/  ISETP.NE.AND P0, PT, R5, RZ, PT ;  /* 0x000000ff0500720c */ /* 0x001fda0003f05270 */
[----:B------:R-:W-:Y:S05]  /*0150*/  @P0 BRA `(.L_x_2) ;  /* 0x0000000000500947 */ /* 0x000fea0003800000 */
[----:B------:R-:W0:Y:S01]  /*0160*/  S2UR UR8, SR_CgaCtaId ;  /* 0x00000000000879c3 */ /* 0x000e220000008800 */
[----:B------:R-:W-:Y:S01]  /*0170*/  UMOV UR4, 0x400 ;  /* 0x0000040000047882 */ /* 0x000fe20000000000 */
[----:B------:R-:W-:Y:S01]  /*0180*/  UMOV UR5, 0x1 ;  /* 0x0000000100057882 */ /* 0x000fe20000000000 */
[----:B------:R-:W-:Y:S01]  /*0190*/  UMOV UR6, 0x4 ;  /* 0x0000000400067882 */ /* 0x000fe20000000000 */
[----:B------:R-:W-:Y:S01]  /*01a0*/  ELECT P0, URZ, PT ;  /* 0x00000000003f782f */ /* 0x000fe20003800000 */
[----:B------:R-:W-:-:S04]  /*01b0*/  UIADD3 UR6, -UR6, 0x100000, URZ ;  /* 0x0010000006067890 */ /* 0x000fc8000fffe13f */
[----:B------:R-:W-:Y:S02]  /*01c0*/  USHF.L.U32 UR7, UR6, 0xb, URZ ;  /* 0x0000000b06077899 */ /* 0x000fe4000800063f */
[----:B------:R-:W-:Y:S02]  /*01d0*/  USHF.L.U32 UR6, UR6, 0x1, URZ ;  /* 0x0000000106067899 */ /* 0x000fe4000800063f */
[----:B0-----:R-:W-:Y:S02]  /*01e0*/  ULEA UR8, UR8, UR4, 0x18 ;  /* 0x0000000408087291 */ /* 0x001fe4000f8ec03f */
[----:B------:R-:W-:-:S04]  /*01f0*/  UIADD3 UR4, -UR5, 0x100000, URZ ;  /* 0x0010000005047890 */ /* 0x000fc8000fffe13f */
[----:B------:R-:W-:Y:S02]  /*0200*/  USHF.L.U32 UR5, UR4, 0xb, URZ ;  /* 0x0000000b04057899 */ /* 0x000fe4000800063f */
[----:B------:R-:W-:Y:S01]  /*0210*/  USHF.L.U32 UR4, UR4, 0x1, URZ ;  /* 0x0000000104047899 */ /* 0x000fe2000800063f */
[----:B------:R-:W0:Y:S11]  /*0220*/  FENCE.VIEW.ASYNC.S ;  /* 0x00000000000073c6 */ /* 0x000e360000000000 */
[----:B0-----:R0:W1:Y:S01]  /*0230*/  SYNCS.EXCH.64 URZ, [UR8], UR4 ;  /* 0x00000004083f75b2 */ /* 0x0010620008000100 */
[----:B------:R0:W2:Y:S01]  /*0240*/  SYNCS.EXCH.64 URZ, [UR8+0x18], UR6 ;  /* 0x00001806083f75b2 */ /* 0x0000a20008000100 */
[----:B------:R0:W3:Y:S01]  /*0250*/  SYNCS.EXCH.64 URZ, [UR8+0x8], UR4 ;  /* 0x00000804083f75b2 */ /* 0x0000e20008000100 */
[----:B------:R0:W4:Y:S01]  /*0260*/  SYNCS.EXCH.64 URZ, [UR8+0x20], UR6 ;  /* 0x00002006083f75b2 */ /* 0x0001220008000100 */
[----:B------:R0:W0:Y:S01]  /*0270*/  SYNCS.EXCH.64 URZ, [UR8+0x10], UR4 ;  /* 0x00001004083f75b2 */ /* 0x0000220008000100 */
[----:B------:R0:W0:Y:S01]  /*0280*/  SYNCS.EXCH.64 URZ, [UR8+0x28], UR6 ;  /* 0x00002806083f75b2 */ /* 0x0000220008000100 */
[----:B------:R-:W-:Y:S01]  /*0290*/  NOP ;  /* 0x0000000000007918 */ /* 0x000fe20000000000 */
.L_x_2:
[----:B------:R-:W-:Y:S01]  /*02a0*/  SHF.R.S32.HI R4, RZ, 0x1f, R23 ;  /* 0x0000001fff047819 */ /* 0x000fe20000011417 */
[----:B------:R-:W5:Y:S01]  /*02b0*/  SHFL.IDX PT, R0, R0, RZ, 0x1f ;  /* 0x00001fff00007589 */ /* 0x000f6200000e0000 */
[----:B0-----:R-:W0:Y:S01]  /*02c0*/  S2UR UR8, SR_CTAID.X ;  /* 0x00000000000879c3 */ /* 0x001e220000002500 */
[----:B------:R-:W-:Y:S02]  /*02d0*/  ELECT P0, URZ, PT ;  /* 0x00000000003f782f */ /* 0x000fe40003800000 */
[----:B------:R-:W-:Y:S01]  /*02e0*/  LEA.HI R4, R4, R23, RZ, 0x7 ;  /* 0x0000001704047211 */ /* 0x000fe200078f38ff */
[----:B------:R-:W-:Y:S01]  /*02f0*/  ULDC UR4, c[0x0][0x150] ;  /* 0x0000540000047ab9 */ /* 0x000fe20000000800 */
[----:B------:R-:W-:Y:S01]  /*0300*/  SHF.R.S32.HI R6, RZ, 0x1f, R5 ;  /* 0x0000001fff067819 */ /* 0x000fe20000011405 */
[----:B------:R-:W-:Y:S01]  /*0310*/  NOP ;  /* 0x0000000000007918 */ /* 0x000fe20000000000 */
[----:B------:R-:W-:Y:S01]  /*0320*/  LOP3.LUT R4, R4, 0xffffff80, RZ, 0xc0, !PT ;  /* 0xffffff8004047812 */ /* 0x000fe200078ec0ff */
[----:B------:R-:W-:Y:S01]  /*0330*/  IMAD.MOV.U32 R19, RZ, RZ, 0x1 ;  /* 0x00000001ff137424 */ /* 0x000fe200078e00ff */
[----:B------:R-:W-:Y:S01]  /*0340*/  LEA.HI R6, R6, R5, RZ, 0x2 ;  /* 0x0000000506067211 */ /* 0x000fe200078f10ff */
[----:B------:R-:W1:Y:S01]  /*0350*/  LDC R12, c[0x0][0x144] ;  /* 0x00005100ff0c7b82 */ /* 0x000e620000000800 */
[----:B------:R-:W-:Y:S01]  /*0360*/  NOP ;  /* 0x0000000000007918 */ /* 0x000fe20000000000 */
[----:B------:R-:W-:Y:S01]  /*0370*/  IMAD.IADD R8, R23, 0x1, -R4 ;  /* 0x0000000117087824 */ /* 0x000fe200078e0a04 */
[----:B------:R-:W-:Y:S01]  /*0380*/  LOP3.LUT R6, R6, 0x3ffffffc, RZ, 0xc0, !PT ;  /* 0x3ffffffc06067812 */ /* 0x000fe200078ec0ff */
[----:B------:R-:W2:Y:S01]  /*0390*/  S2R R4, SR_CTAID.Y ;  /* 0x0000000000047919 */ /* 0x000ea20000002600 */
[----:B------:R-:W-:-:S02]  /*03a0*/  ISETP.NE.AND P3, PT, R2, RZ, PT ;  /* 0x000000ff0200720c */ /* 0x000fc40003f65270 */
[----:B------:R-:W-:Y:S01]  /*03b0*/  SHF.R.S32.HI R9, RZ, 0x1f, R8 ;  /* 0x0000001fff097819 */ /* 0x000fe20000011408 */
[----:B------:R-:W-:Y:S01]  /*03c0*/  IMAD.IADD R6, R5, 0x1, -R6 ;  /* 0x0000000105067824 */ /* 0x000fe200078e0a06 */
[----:B------:R-:W3:Y:S02]  /*03d0*/  LDC R14, c[0x0][0x140] ;  /* 0x00005000ff0e7b82 */ /* 0x000ee40000000800 */
[----:B------:R-:W-:Y:S02]  /*03e0*/  LEA.HI R9, R9, R8, RZ, 0x3 ;  /* 0x0000000809097211 */ /* 0x000fe400078f18ff */
[----:B-----5:R-:W-:Y:S02]  /*03f0*/  ISETP.NE.OR P0, PT, R0, RZ, !P0 ;  /* 0x000000ff0000720c */ /* 0x020fe40004705670 */
[--C-:B------:R-:W-:Y:S02]  /*0400*/  SHF.R.S32.HI R0, RZ, 0x3, R9.reuse ;  /* 0x00000003ff007819 */ /* 0x100fe40000011409 */
[----:B------:R-:W-:-:S02]  /*0410*/  SHF.R.S32.HI R9, RZ, 0x1f, R9 ;  /* 0x0000001fff097819 */ /* 0x000fc40000011409 */
[----:B0-----:R-:W-:Y:S02]  /*0420*/  I2FP.F32.U32 R10, UR8 ;  /* 0x00000008000a7c45 */ /* 0x001fe40008201000 */
[----:B------:R-:W-:-:S03]  /*0430*/  LEA.HI R9, R9, R0, RZ, 0x2 ;  /* 0x0000000009097211 */ /* 0x000fc600078f10ff */
[----:B------:R-:W-:Y:S01]  /*0440*/  FMUL R10, R10, UR4 ;  /* 0x000000040a0a7c20 */ /* 0x000fe20008400000 */
[----:B------:R-:W-:Y:S01]  /*0450*/  LOP3.LUT R9, R9, 0xfffffffc, RZ, 0xc0, !PT ;  /* 0xfffffffc09097812 */ /* 0x000fe200078ec0ff */
[----:B------:R-:W-:Y:S01]  /*0460*/  VOTEU.ALL UP0, P0 ;  /* 0x00000000003f7886 */ /* 0x000fe20000000000 */
[----:B------:R-:W-:Y:S01]  /*0470*/  ULDC UR4, c[0x0][0x154] ;  /* 0x0000550000047ab9 */ /* 0x000fe20000000800 */
[----:B------:R-:W-:Y:S02]  /*0480*/  VOTEU.ALL UP1, P0 ;  /* 0x00000000003f7886 */ /* 0x000fe40000020000 */
[----:B------:R-:W0:Y:S01]  /*0490*/  F2I.U32.TRUNC.NTZ R10, R10 ;  /* 0x0000000a000a7305 */ /* 0x000e22000020f000 */
[----:B------:R-:W-:Y:S01]  /*04a0*/  IMAD.IADD R9, R0, 0x1, -R9 ;  /* 0x0000000100097824 */ /* 0x000fe200078e0a09 */
[----:B------:R-:W5:Y:S01]  /*04b0*/  @!UP0 S2UR UR7, SR_CgaCtaId ;  /* 0x00000000000789c3 */ /* 0x000f620000008800 */
[----:B------:R-:W-:Y:S01]  /*04c0*/  SHF.R.S32.HI R0, RZ, 0x1f, R3 ;  /* 0x0000001fff007819 */ /* 0x000fe20000011403 */
[----:B------:R-:W-:Y:S01]  /*04d0*/  @!UP0 UMOV UR6, 0x400 ;  /* 0x0000040000068882 */ /* 0x000fe20000000000 */
[----:B------:R-:W-:Y:S01]  /*04e0*/  IMAD R22, R6, 0x4, R9 ;  /* 0x0000000406167824 */ /* 0x000fe200078e0209 */
[----:B--2---:R-:W-:-:S02]  /*04f0*/  I2FP.F32.U32 R13, R4 ;  /* 0x00000004000d7245 */ /* 0x004fc40000201000 */
[----:B------:R-:W-:Y:S02]  /*0500*/  LEA.HI R0, R0, R3, RZ, 0x2 ;  /* 0x0000000300007211 */ /* 0x000fe400078f10ff */
[----:B------:R-:W-:Y:S01]  /*0510*/  LEA.HI R6, R22, R22, RZ, 0x1 ;  /* 0x0000001616067211 */ /* 0x000fe200078f08ff */
[----:B------:R-:W-:Y:S01]  /*0520*/  FMUL R13, R13, UR4 ;  /* 0x000000040d0d7c20 */ /* 0x000fe20008400000 */
[----:B------:R-:W2:Y:S01]  /*0530*/  LDC R9, c[0x0][0x148] ;  /* 0x00005200ff097b82 */ /* 0x000ea20000000800 */
[----:B------:R-:W-:Y:S01]  /*0540*/  LOP3.LUT R0, R0, 0xfffffffc, RZ, 0xc0, !PT ;  /* 0xfffffffc00007812 */ /* 0x000fe200078ec0ff */
[----:B------:R-:W-:Y:S01]  /*0550*/  UMOV UR4, 0x20 ;  /* 0x0000002000047882 */ /* 0x000fe20000000000 */
[----:B------:R-:W-:Y:S01]  /*0560*/  LOP3.LUT R11, R6, 0xfffffffe, RZ, 0xc0, !PT ;  /* 0xfffffffe060b7812 */ /* 0x000fe200078ec0ff */
[----:B0-----:R-:W-:Y:S01]  /*0570*/  IMAD.MOV R15, RZ, RZ, -R10 ;  /* 0x000000ffff0f7224 */ /* 0x001fe200078e0a0a */
[----:B------:R-:W0:Y:S01]  /*0580*/  F2I.U32.TRUNC.NTZ R13, R13 ;  /* 0x0000000d000d7305 */ /* 0x000e22000020f000 */
[----:B------:R-:W-:Y:S01]  /*0590*/  IMAD.IADD R3, R3, 0x1, -R0 ;  /* 0x0000000103037824 */ /* 0x000fe200078e0a00 */
[----:B------:R-:W-:-:S04]  /*05a0*/  @!UP0 UIADD3 UR4, -UR4, 0x100000, URZ ;  /* 0x0010000004048890 */ /* 0x000fc8000fffe13f */
[----:B------:R-:W-:Y:S02]  /*05b0*/  @!UP0 USHF.L.U32 UR5, UR4, 0xb, URZ ;  /* 0x0000000b04058899 */ /* 0x000fe4000800063f */
[----:B------:R-:W-:Y:S01]  /*05c0*/  @!UP0 USHF.L.U32 UR4, UR4, 0x1, URZ ;  /* 0x0000000104048899 */ /* 0x000fe2000800063f */
[----:B-1----:R-:W-:Y:S01]  /*05d0*/  IMAD R6, R12, R15, UR8 ;  /* 0x000000080c067e24 */ /* 0x002fe2000f8e020f */
[----:B---3--:R-:W-:Y:S01]  /*05e0*/  ISETP.EQ.U32.AND P2, PT, R14, 0x1, PT ;  /* 0x000000010e00780c */ /* 0x008fe20003f42070 */
[----:B------:R-:W-:Y:S01]  /*05f0*/  IMAD.IADD R11, R22, 0x1, -R11 ;  /* 0x00000001160b7824 */ /* 0x000fe200078e0a0b */
[----:B------:R-:W-:Y:S01]  /*0600*/  ISETP.NE.AND P1, PT, R3, 0x3, PT ;  /* 0x000000030300780c */ /* 0x000fe20003f25270 */
[----:B-----5:R-:W-:-:S03]  /*0610*/  @!UP0 ULEA UR6, UR7, UR6, 0x18 ;  /* 0x0000000607068291 */ /* 0x020fc6000f8ec03f */
[----:B------:R-:W-:Y:S01]  /*0620*/  ISETP.NE.AND P4, PT, R11, R6, PT ;  /* 0x000000060b00720c */ /* 0x000fe20003f85270 */
[----:B------:R-:W-:Y:S01]  /*0630*/  IMAD.SHL.U32 R11, R22, 0x4, RZ ;  /* 0x00000004160b7824 */ /* 0x000fe200078e00ff */
[----:B------:R-:W-:Y:S01]  /*0640*/  VOTEU.ALL UP0, P0 ;  /* 0x00000000003f7886 */ /* 0x000fe20000000000 */
[----:B------:R-:W-:Y:S01]  /*0650*/  LOP3.LUT P0, RZ, R8, 0x7, RZ, 0xc0, !PT ;  /* 0x0000000708ff7812 */ /* 0x000fe2000780c0ff */
[----:B------:R-:W-:Y:S01]  /*0660*/  VIADD R8, R2, 0xffffffff ;  /* 0xffffffff02087836 */ /* 0x000fe20000000000 */
[----:B------:R-:W-:Y:S01]  /*0670*/  ISETP.EQ.OR P1, PT, R3, RZ, !P1 ;  /* 0x000000ff0300720c */ /* 0x000fe20004f22670 */
[----:B0-----:R-:W-:Y:S01]  /*0680*/  IMAD.MOV R24, RZ, RZ, -R13 ;  /* 0x000000ffff187224 */ /* 0x001fe200078e0a0d */
[----:B------:R-:W-:Y:S02]  /*0690*/  LOP3.LUT R22, R22, 0xc, R11, 0x78, !PT ;  /* 0x0000000c16167812 */ /* 0x000fe400078e780b */
[----:B------:R-:W-:Y:S01]  /*06a0*/  ISETP.EQ.AND P1, PT, R2, RZ, P1 ;  /* 0x000000ff0200720c */ /* 0x000fe20000f22270 */
[----:B--2---:R-:W-:Y:S01]  /*06b0*/  IMAD R11, R9, R24, R4 ;  /* 0x00000018090b7224 */ /* 0x004fe200078e0204 */
[C---:B------:R-:W-:Y:S01]  /*06c0*/  ISETP.LT.U32.AND P0, PT, R22.reuse, 0x2, !P0 ;  /* 0x000000021600780c */ /* 0x040fe20004701070 */
[----:B------:R-:W0:Y:S02]  /*06d0*/  FENCE.VIEW.ASYNC.S ;  /* 0x00000000000073c6 */ /* 0x000e240000000000 */
[----:B0-----:R0:W1:Y:S01]  /*06e0*/  @!UP0 SYNCS.EXCH.64 URZ, [UR6+0x40], UR4 ;  /* 0x00004004063f85b2 */ /* 0x0010620008000100 */
[----:B------:R-:W-:-:S02]  /*06f0*/  @P4 LEA.HI R0, R22, R22, RZ, 0x1 ;  /* 0x0000001616004211 */ /* 0x000fc400078f08ff */
[----:B------:R-:W-:Y:S02]  /*0700*/  ISETP.GE.U32.AND P6, PT, R8, 0x2, PT ;  /* 0x000000020800780c */ /* 0x000fe40003fc6070 */
[----:B------:R-:W-:Y:S02]  /*0710*/  @P4 SHF.R.S32.HI R0, RZ, 0x1, R0 ;  /* 0x00000001ff004819 */ /* 0x000fe40000011400 */
[----:B------:R-:W-:Y:S02]  /*0720*/  SEL R18, RZ, 0x1, !P1 ;  /* 0x00000001ff127807 */ /* 0x000fe40004800000 */
[----:B------:R-:W-:Y:S02]  /*0730*/  @P4 ISETP.NE.AND P5, PT, R0, R11, PT ;  /* 0x0000000b0000420c */ /* 0x000fe40003fa5270 */
[----:B------:R-:W-:Y:S02]  /*0740*/  SEL R0, RZ, 0x1, !P0 ;  /* 0x00000001ff007807 */ /* 0x000fe40004000000 */
[----:B------:R-:W-:-:S02]  /*0750*/  @P4 SEL R19, RZ, 0x1, P5 ;  /* 0x00000001ff134807 */ /* 0x000fc40002800000 */
[----:B------:R-:W-:Y:S01]  /*0760*/  SEL R18, R18, 0x2, P6 ;  /* 0x0000000212127807 */ /* 0x000fe20003000000 */
[----:B------:R0:W2:Y:S01]  /*0770*/  @!UP1 SYNCS.EXCH.64 URZ, [UR6+0x48], UR4 ;  /* 0x00004804063f95b2 */ /* 0x0000a20008000100 */
[----:B------:R-:W-:Y:S01]  /*0780*/  LOP3.LUT R19, R19, R0, RZ, 0xc0, !PT ;  /* 0x0000000013137212 */ /* 0x000fe200078ec0ff */
[----:B------:R-:W-:Y:S01]  /*0790*/  NOP ;  /* 0x0000000000007918 */ /* 0x000fe20000000000 */
[----:B------:R-:W-:Y:S01]  /*07a0*/  LOP3.LUT R0, R23, 0x7f, RZ, 0xc0, !PT ;  /* 0x0000007f17007812 */ /* 0x000fe200078ec0ff */
[----:B------:R-:W-:Y:S06]  /*07b0*/  @!P2 BRA `(.L_x_3) ;  /* 0x000000000008a947 */ /* 0x000fec0003800000 */
[----:B-12-4-:R-:W-:Y:S01]  /*07c0*/  UCGABAR_ARV ;  /* 0x00000000000079c7 */ /* 0x016fe20008000000 */
[----:B------:R-:W-:Y:S05]  /*07d0*/  BRA `(.L_x_4) ;  /* 0x0000000000047947 */ /* 0x000fea0003800000 */
.L_x_3:
[----:B-12-4-:R-:W-:Y:S01]  /*07e0*/  NOP ;  /* 0x0000000000007918 */ /* 0x016fe20000000000 */
.L_x_4:
[----:B------:R-:W1:Y:S01]  /*07f0*/  LDC R2, c[0x0][0x65c] ;  /* 0x00019700ff027b82 */ /* 0x000e620000000800 */
[----:B------:R-:W-:Y:S01]  /*0800*/  IMAD.U32 R10, RZ, RZ, UR8 ;  /* 0x00000008ff0a7e24 */ /* 0x000fe2000f8e00ff */
[----:B------:R-:W-:Y:S01]  /*0810*/  LOP3.LUT R134, R134, 0xffffffdf, RZ, 0xc0, !PT ;  /* 0xffffffdf86867812 */ /* 0x000fe200078ec0ff */
[----:B------:R-:W-:Y:S01]  /*0820*/  IMAD.MOV.U32 R11, RZ, RZ, RZ ;  /* 0x000000ffff0b7224 */ /* 0x000fe200078e00ff */
[----:B-1----:R-:W-:-:S13]  /*0830*/  ISETP.NE.AND P1, PT, R2, 0x1, PT ;  /* 0x000000010200780c */ /* 0x002fda0003f25270 */
[----:B------:R-:W1:Y:S01]  /*0840*/  @P1 LDC R17, c[0x0][0x10] ;  /* 0x00000400ff111b82 */ /* 0x000e620000000800 */
[----:B------:R-:W-:Y:S01]  /*0850*/  @P1 IMAD.MOV.U32 R5, RZ, RZ, RZ ;  /* 0x000000ffff051224 */ /* 0x000fe200078e00ff */
[----:B------:R-:W-:Y:S01]  /*0860*/  @P1 LOP3.LUT R134, R134, 0x20, RZ, 0xfc, !PT ;  /* 0x0000002086861812 */ /* 0x000fe200078efcff */
[----:B------:R-:W-:-:S05]  /*0870*/  @P1 IMAD.MOV.U32 R15, RZ, RZ, RZ ;  /* 0x000000ffff0f1224 */ /* 0x000fca00078e00ff */
[----:B------:R-:W2:Y:S01]  /*0880*/  @!P1 LDC R13, c[0x0][0xc] ;  /* 0x00000300ff0d9b82 */ /* 0x000ea20000000800 */
[----:B0-----:R-:W-:Y:S01]  /*0890*/  ULDC UR4, c[0x0][0xc] ;  /* 0x0000030000047ab9 */ /* 0x001fe20000000800 */
[----:B------:R-:W-:Y:S01]  /*08a0*/  ULDC UR5, c[0x0][0x10] ;  /* 0x0000040000057ab9 */ /* 0x000fe20000000800 */
[----:B------:R-:W-:Y:S01]  /*08b0*/  ULDC UR6, c[0x0][0x14] ;  /* 0x0000050000067ab9 */ /* 0x000fe20000000800 */
[----:B------:R-:W-:-:S04]  /*08c0*/  UIMAD.WIDE.U32 UR4, UR4, UR5, URZ ;  /* 0x00000005040472a5 */ /* 0x000fc8000f8e003f */
[----:B------:R-:W-:Y:S02]  /*08d0*/  UIMAD.WIDE.U32 UR36, UR4, UR6, URZ ;  /* 0x00000006042472a5 */ /* 0x000fe4000f8e003f */
[----:B------:R-:W-:-:S04]  /*08e0*/  UIMAD UR40, UR5, UR6, URZ ;  /* 0x00000006052872a4 */ /* 0x000fc8000f8e023f */
[----:B------:R-:W-:Y:S01]  /*08f0*/  UIADD3 UR40, UR37, UR40, URZ ;  /* 0x0000002825287290 */ /* 0x000fe2000fffe03f */
[----:B-1----:R-:W-:-:S04]  /*0900*/  @P1 IMAD.WIDE.U32 R16, R17, UR8, R4 ;  /* 0x0000000811101c25 */ /* 0x002fc8000f8e0004 */
[----:B------:R-:W-:Y:S02]  /*0910*/  @P1 IMAD.IADD R17, R17, 0x1, R15 ;  /* 0x0000000111111824 */ /* 0x000fe400078e020f */
[----:B--2---:R-:W-:-:S04]  /*0920*/  @!P1 IMAD.WIDE.U32 R10, R4, R13, R10 ;  /* 0x0000000d040a9225 */ /* 0x004fc800078e000a */
[----:B------:R-:W-:Y:S02]  /*0930*/  @!P1 IMAD.MOV.U32 R16, RZ, RZ, R10 ;  /* 0x000000ffff109224 */ /* 0x000fe400078e000a */
[----:B------:R-:W-:Y:S01]  /*0940*/  @!P1 IMAD.MOV.U32 R17, RZ, RZ, R11 ;  /* 0x000000ffff119224 */ /* 0x000fe200078e000b */
[----:B------:R-:W-:Y:S06]  /*0950*/  @!P2 BRA `(.L_x_5) ;  /* 0x00000000000ca947 */ /* 0x000fec0003800000 */
[----:B------:R-:W-:Y:S01]  /*0960*/  UCGABAR_WAIT ;  /* 0x0000000000007dc7 */ /* 0x000fe20008000000 */
[----:B------:R-:W-:Y:S01]  /*0970*/  CCTL.IVALL ;  /* 0x00000000ff00798f */ /* 0x000fe20002000000 */
[----:B------:R-:W-:Y:S05]  /*0980*/  BRA `(.L_x_6) ;  /* 0x0000000000047947 */ /* 0x000fea0003800000 */
.L_x_5:
[----:B------:R-:W-:Y:S06]  /*0990*/  BAR.SYNC.DEFER_BLOCKING 0x0 ;  /* 0x0000000000007b1d */ /* 0x000fec0000010000 */
.L_x_6:
[----:B------:R-:W-:Y:S05]  /*09a0*/  @!P3 BRA `(.L_x_7) ;  /* 0x0000009000e0b947 */ /* 0x000fea0003800000 */
[----:B------:R-:W-:-:S13]  /*09b0*/  ISETP.GT.U32.AND P0, PT, R8, 0x1, PT ;  /* 0x000000010800780c */ /* 0x000fda0003f04070 */
[----:B------:R-:W-:Y:S05]  /*09c0*/  @P0 EXIT ;  /* 0x000000000000094d */ /* 0x000fea0003800000 */
[----:B------:R-:W-:Y:S01]  /*09d0*/  ULDC.64 UR4, c[0x0][0x650] ;  /* 0x0001940000047ab9 */ /* 0x000fe20000000a00 */
[----:B------:R-:W-:Y:S01]  /*09e0*/  PRMT R3, RZ, 0x7610, R3 ;  /* 0x00007610ff037816 */ /* 0x000fe20000000003 */
[----:B------:R-:W-:Y:S01]  /*09f0*/  IMAD.MOV.U32 R125, RZ, RZ, -0x1 ;  /* 0xffffffffff7d7424 */ /* 0x000fe200078e00ff */
[----:B------:R-:W-:Y:S01]  /*0a00*/  ISETP.GE.U32.AND P0, PT, R16, UR4, PT ;  /* 0x0000000410007c0c */ /* 0x000fe2000bf06070 */
[----:B------:R-:W-:Y:S02]  /*0a10*/  IMAD.MOV.U32 R135, RZ, RZ, -0x1 ;  /* 0xffffffffff877424 */ /* 0x000fe400078e00ff */
[----:B------:R-:W-:Y:S01]  /*0a20*/  IMAD.MOV.U32 R124, RZ, RZ, -0x1 ;  /* 0xffffffffff7c7424 */ /* 0x000fe200078e00ff */
[----:B------:R-:W-:-:S13]  /*0a30*/  ISETP.GE.U32.AND.EX P0, PT, R17, UR5, PT, P0 ;  /* 0x0000000511007c0c */ /* 0x000fda000bf06100 */
[----:B------:R-:W-:Y:S05]  /*0a40*/  @P0 BRA `(.L_x_8) ;  /* 0x0000000400280947 */ /* 0x000fea0003800000 */
[----:B------:R-:W0:Y:S01]  /*0a50*/  LDC.64 R26, c[0x0][0x628] ;  /* 0x00018a00ff1a7b82 */ /* 0x000e220000000a00 */
[----:B------:R-:W-:Y:S02]  /*0a60*/  IMAD.MOV.U32 R10, RZ, RZ, R16 ;  /* 0x000000ffff0a7224 */ /* 0x000fe400078e0010 */
[----:B------:R-:W-:-:S05]  /*0a70*/  IMAD.MOV.U32 R11, RZ, RZ, R17 ;  /* 0x000000ffff0b7224 */ /* 0x000fca00078e0011 */
[----:B------:R-:W1:Y:S08]  /*0a80*/  LDC R8, c[0x0][0x630] ;  /* 0x00018c00ff087b82 */ /* 0x000e700000000800 */
[----:B------:R-:W2:Y:S01]  /*0a90*/  LDC.64 R28, c[0x0][0x620] ;  /* 0x00018800ff1c7b82 */ /* 0x000ea20000000a00 */
[----:B0-----:R-:W-:-:S04]  /*0aa0*/  ISETP.NE.U32.AND P0, PT, R26, RZ, PT ;  /* 0x000000ff1a00720c */ /* 0x001fc80003f05070 */
[----:B------:R-:W-:-:S13]  /*0ab0*/  ISETP.NE.AND.EX P0, PT, R27, RZ, PT, P0 ;  /* 0x000000ff1b00720c */ /* 0x000fda0003f05300 */
[----:B-12---:R-:W-:Y:S05]  /*0ac0*/  @!P0 BRA `(.L_x_9) ;  /* 0x0000000000288947 */ /* 0x006fea0003800000 */
[----:B------:R-:W0:Y:S02]  /*0ad0*/  LDC R3, c[0x0][0x634] ;  /* 0x00018d00ff037b82 */ /* 0x000e240000000800 */
[----:B0-----:R-:W-:-:S05]  /*0ae0*/  IADD3 R3, P0, R16, R3, RZ ;  /* 0x0000000310037210 */ /* 0x001fca0007f1e0ff */
[----:B------:R-:W-:-:S04]  /*0af0*/  IMAD.X R21, RZ, RZ, R17, P0 ;  /* 0x000000ffff157224 */ /* 0x000fc800000e0611 */
[----:B------:R-:W-:-:S04]  /*0b00*/  IMAD.WIDE.U32 R10, R21, R26, RZ ;  /* 0x0000001a150a7225 */ /* 0x000fc800078e00ff */
[----:B------:R-:W-:-:S04]  /*0b10*/  IMAD.WIDE.U32 R12, P0, R3, R27, R10 ;  /* 0x0000001b030c7225 */ /* 0x000fc8000780000a */
[----:B------:R-:W-:-:S04]  /*0b20*/  IMAD.WIDE.U32 R10, R3, R26, RZ ;  /* 0x0000001a030a7225 */ /* 0x000fc800078e00ff */
[----:B------:R-:W-:Y:S01]  /*0b30*/  IMAD.X R15, RZ, RZ, RZ, P0 ;  /* 0x000000ffff0f7224 */ /* 0x000fe200000e06ff */
[----:B------:R-:W-:Y:S01]  /*0b40*/  IADD3 RZ, P0, R11, R12, RZ ;  /* 0x0000000c0bff7210 */ /* 0x000fe20007f1e0ff */
[----:B------:R-:W-:-:S04]  /*0b50*/  IMAD.MOV.U32 R14, RZ, RZ, R13 ;  /* 0x000000ffff0e7224 */ /* 0x000fc800078e000d */
[----:B------:R-:W-:-:S08]  /*0b60*/  IMAD.WIDE.U32.X R10, R21, R27, R14, P0 ;  /* 0x0000001b150a7225 */ /* 0x000fd000000e040e */
.L_x_9:
[----:B------:R-:W0:Y:S01]  /*0b70*/  LDC.64 R32, c[0x0][0x640] ;  /* 0x00019000ff207b82 */ /* 0x000e220000000a00 */
[--C-:B------:R-:W-:Y:S01]  /*0b80*/  SHF.R.U64 R124, R10, R8, R11.reuse ;  /* 0x000000080a7c7219 */ /* 0x100fe2000000120b */
[----:B------:R-:W-:Y:S01]  /*0b90*/  IMAD R31, R9, R24, R4 ;  /* 0x00000018091f7224 */ /* 0x000fe200078e0204 */
[----:B------:R-:W-:Y:S01]  /*0ba0*/  SHF.R.U32.HI R3, RZ, R8, R11 ;  /* 0x00000008ff037219 */ /* 0x000fe2000001160b */
[----:B------:R-:W-:Y:S01]  /*0bb0*/  IMAD.MOV.U32 R25, RZ, RZ, 0x1 ;  /* 0x00000001ff197424 */ /* 0x000fe200078e00ff */
[----:B------:R-:W-:-:S03]  /*0bc0*/  IADD3 R5, P0, RZ, -R124, RZ ;  /* 0x8000007cff057210 */ /* 0x000fc60007f1e0ff */
[----:B------:R-:W1:Y:S02]  /*0bd0*/  LDC R12, c[0x0][0x618] ;  /* 0x00018600ff0c7b82 */ /* 0x000e640000000800 */
[----:B------:R-:W-:Y:S02]  /*0be0*/  IMAD.X R3, RZ, RZ, ~R3, P0 ;  /* 0x000000ffff037224 */ /* 0x000fe400000e0e03 */
[----:B------:R-:W-:-:S04]  /*0bf0*/  IMAD.WIDE.U32 R10, R5, R28, R16 ;  /* 0x0000001c050a7225 */ /* 0x000fc800078e0010 */
[----:B------:R-:W2:Y:S01]  /*0c00*/  LDC R20, c[0x0][0x608] ;  /* 0x00018200ff147b82 */ /* 0x000ea20000000800 */
[----:B------:R-:W-:Y:S02]  /*0c10*/  IMAD R8, R3, R28, RZ ;  /* 0x0000001c03087224 */ /* 0x000fe400078e02ff */
[----:B------:R-:W-:Y:S02]  /*0c20*/  IMAD.MOV.U32 R3, RZ, RZ, -0x1 ;  /* 0xffffffffff037424 */ /* 0x000fe400078e00ff */
[----:B------:R-:W-:-:S03]  /*0c30*/  IMAD R5, R5, R29, R8 ;  /* 0x0000001d05057224 */ /* 0x000fc600078e0208 */
[----:B------:R-:W3:Y:S01]  /*0c40*/  LDC R30, c[0x0][0x658] ;  /* 0x00019600ff1e7b82 */ /* 0x000ee20000000800 */
[----:B------:R-:W-:Y:S01]  /*0c50*/  IMAD.IADD R5, R11, 0x1, R5 ;  /* 0x000000010b057824 */ /* 0x000fe200078e0205 */
[----:B0-----:R-:W-:-:S04]  /*0c60*/  ISETP.NE.U32.AND P0, PT, R32, RZ, PT ;  /* 0x000000ff2000720c */ /* 0x001fc80003f05070 */
[----:B------:R-:W-:Y:S02]  /*0c70*/  ISETP.NE.AND.EX P0, PT, R33, RZ, PT, P0 ;  /* 0x000000ff2100720c */ /* 0x000fe40003f05300 */
[----:B------:R-:W0:Y:S01]  /*0c80*/  LDC R26, c[0x0][0x600] ;  /* 0x00018000ff1a7b82 */ /* 0x000e220000000800 */
[-CC-:B-1----:R-:W-:Y:S02]  /*0c90*/  SHF.R.U64 R14, R10, R12.reuse, R5.reuse ;  /* 0x0000000c0a0e7219 */ /* 0x182fe40000001205 */
[----:B------:R-:W-:-:S05]  /*0ca0*/  SHF.R.U32.HI R5, RZ, R12, R5 ;  /* 0x0000000cff057219 */ /* 0x000fca0000011605 */
[----:B------:R-:W1:Y:S01]  /*0cb0*/  LDC R15, c[0x0][0x648] ;  /* 0x00019200ff0f7b82 */ /* 0x000e620000000800 */
[-CC-:B--2---:R-:W-:Y:S02]  /*0cc0*/  SHF.R.U64 R29, R14, R20.reuse, R5.reuse ;  /* 0x000000140e1d7219 */ /* 0x184fe40000001205 */
[----:B------:R-:W-:-:S05]  /*0cd0*/  SHF.R.U32.HI R5, RZ, R20, R5 ;  /* 0x00000014ff057219 */ /* 0x000fca0000011605 */
[----:B------:R-:W2:Y:S01]  /*0ce0*/  LDC R21, c[0x0][0x638] ;  /* 0x00018e00ff157b82 */ /* 0x000ea20000000800 */
[-CC-:B---3--:R-:W-:Y:S02]  /*0cf0*/  SHF.R.U64 R20, R29, R30.reuse, R5.reuse ;  /* 0x0000001e1d147219 */ /* 0x188fe40000001205 */
[-C--:B------:R-:W-:Y:S02]  /*0d00*/  SHF.L.U32 R3, R3, R30.reuse, RZ ;  /* 0x0000001e03037219 */ /* 0x080fe400000006ff */
[----:B------:R-:W-:Y:S01]  /*0d10*/  SHF.R.U32.HI R5, RZ, R30, R5 ;  /* 0x0000001eff057219 */ /* 0x000fe20000011605 */
[----:B------:R-:W-:Y:S01]  /*0d20*/  IMAD.MOV.U32 R4, RZ, RZ, R20 ;  /* 0x000000ffff047224 */ /* 0x000fe200078e0014 */
[----:B------:R-:W-:Y:S01]  /*0d30*/  LOP3.LUT R12, RZ, R3, RZ, 0x33, !PT ;  /* 0x00000003ff0c7212 */ /* 0x000fe200078e33ff */
[----:B------:R-:W3:Y:S01]  /*0d40*/  LDC R27, c[0x0][0x610] ;  /* 0x00018400ff1b7b82 */ /* 0x000ee20000000800 */
[----:B------:R-:W-:Y:S05]  /*0d50*/  @!P0 BRA `(.L_x_10) ;  /* 0x0000000000288947 */ /* 0x000fea0003800000 */
[----:B------:R-:W4:Y:S02]  /*0d60*/  LDC R3, c[0x0][0x64c] ;  /* 0x00019300ff037b82 */ /* 0x000f240000000800 */
[----:B----4-:R-:W-:-:S05]  /*0d70*/  IADD3 R3, P0, R20, R3, RZ ;  /* 0x0000000314037210 */ /* 0x010fca0007f1e0ff */
        /* <DEDUP_REMOVED lines=8> */
.L_x_10:
[----:B-1----:R-:W-:Y:S01]  /*0e00*/  SHF.R.U64 R4, R4, R15, R5 ;  /* 0x0000000f04047219 */ /* 0x002fe20000001205 */
[----:B0-----:R-:W-:Y:S01]  /*0e10*/  VIADD R5, R26, 0xffffffff ;  /* 0xffffffff1a057836 */ /* 0x001fe20000000000 */
[----:B------:R-:W-:Y:S02]  /*0e20*/  SHF.L.U32 R3, R25, R30, RZ ;  /* 0x0000001e19037219 */ /* 0x000fe400000006ff */
[----:B------:R-:W-:Y:S01]  /*0e30*/  LOP3.LUT R12, R29, R12, RZ, 0xc0, !PT ;  /* 0x0000000c1d0c7212 */ /* 0x000fe200078ec0ff */
[----:B------:R-:W-:Y:S01]  /*0e40*/  IMAD.MOV R8, RZ, RZ, -R4 ;  /* 0x000000ffff087224 */ /* 0x000fe200078e0a04 */
[----:B------:R-:W-:Y:S02]  /*0e50*/  SEL R6, R6, R31, !P1 ;  /* 0x0000001f06067207 */ /* 0x000fe40004800000 */
[----:B------:R-:W-:Y:S01]  /*0e60*/  LOP3.LUT R5, R14, R5, RZ, 0xc0, !PT ;  /* 0x000000050e057212 */ /* 0x000fe200078ec0ff */
[----:B------:R-:W-:Y:S02]  /*0e70*/  IMAD R9, R3, R4, R12 ;  /* 0x0000000403097224 */ /* 0x000fe400078e020c */
[----:B--2---:R-:W-:-:S02]  /*0e80*/  IMAD R3, R8, R21, R20 ;  /* 0x0000001508037224 */ /* 0x004fc400078e0214 */
[----:B---3--:R-:W-:Y:S02]  /*0e90*/  IMAD R6, R9, R27, R6 ;  /* 0x0000001b09067224 */ /* 0x008fe400078e0206 */
[----:B------:R-:W-:Y:S02]  /*0ea0*/  IMAD R125, R3, R26, R5 ;  /* 0x0000001a037d7224 */ /* 0x000fe400078e0205 */
[----:B------:R-:W-:-:S03]  /*0eb0*/  IMAD.MOV.U32 R4, RZ, RZ, 0x1 ;  /* 0x00000001ff047424 */ /* 0x000fc600078e00ff */
[----:B------:R-:W-:Y:S02]  /*0ec0*/  SEL R135, R125, R6, !P1 ;  /* 0x000000067d877207 */ /* 0x000fe40004800000 */
[----:B------:R-:W-:Y:S02]  /*0ed0*/  PRMT R3, R4, 0x7610, R3 ;  /* 0x0000761004037816 */ /* 0x000fe40000000003 */
[----:B------:R-:W-:-:S07]  /*0ee0*/  SEL R125, R6, R125, !P1 ;  /* 0x0000007d067d7207 */ /* 0x000fce0004800000 */
.L_x_8:
[----:B------:R-:W-:-:S08]  /*0ef0*/  NOP ;  /* 0x0000000000007918 */ /* 0x000fd00000000000 */
[----:B------:R-:W0:Y:S02]  /*0f00*/  USETMAXREG.TRY_ALLOC.CTAPOOL UP0, 0xe8 ;  /* 0x000000e8000079c8 */ /* 0x000e240008000600 */
[----:B0-----:R-:W-:-:S13]  /*0f10*/  PLOP3.LUT P0, PT, PT, PT, UP0, 0x80, 0x0 ;  /* 0x000000000000781c */ /* 0x001fda0003f0f008 */
[----:B------:R-:W-:Y:S05]  /*0f20*/  @!P0 BRA `(.L_x_8) ;  /* 0xfffffffc00f08947 */ /* 0x000fea000383ffff */
[----:B------:R-:W-:Y:S01]  /*0f30*/  ULDC.64 UR4, c[0x0][0x598] ;  /* 0x0001660000047ab9 */ /* 0x000fe20000000a00 */
[----:B------:R-:W-:Y:S01]  /*0f40*/  ULDC.64 UR44, c[0x0][0x208] ;  /* 0x00008200002c7ab9 */ /* 0x000fe20000000a00 */
[----:B------:R-:W-:-:S04]  /*0f50*/  ISETP.NE.U32.AND P0, PT, RZ, UR4, PT ;  /* 0x00000004ff007c0c */ /* 0x000fc8000bf05070 */
[----:B------:R-:W-:-:S13]  /*0f60*/  ISETP.NE.AND.EX P0, PT, RZ, UR5, PT, P0 ;  /* 0x00000005ff007c0c */ /* 0x000fda000bf05300 */
[----:B------:R-:W-:Y:S05]  /*0f70*/  @!P0 BRA `(.L_x_11) ;  /* 0x00000000001c8947 */ /* 0x000fea0003800000 */
[----:B------:R-:W0:Y:S02]  /*0f80*/  LDC.64 R4, c[0x0][0x598] ;  /* 0x00016600ff047b82 */ /* 0x000e240000000a00 */
[----:B0-----:R-:W2:Y:S02]  /*0f90*/  LDG.E.64 R4, desc[UR44][R4.64] ;  /* 0x0000002c04047981 */ /* 0x001ea4000c1e1b00 */
[----:B--2---:R-:W-:-:S04]  /*0fa0*/  ISETP.NE.U32.AND P0, PT, R4, RZ, PT ;  /* 0x000000ff0400720c */ /* 0x004fc80003f05070 */
[----:B------:R-:W-:-:S13]  /*0fb0*/  ISETP.NE.AND.EX P0, PT, R5, RZ, PT, P0 ;  /* 0x000000ff0500720c */ /* 0x000fda0003f05300 */
[----:B------:R-:W-:Y:S05]  /*0fc0*/  @!P0 BRA `(.L_x_11) ;  /* 0x0000000000088947 */ /* 0x000fea0003800000 */
[----:B------:R0:W5:Y:S01]  /*0fd0*/  LD.E R126, desc[UR44][R4.64] ;  /* 0x0000002c047e7980 */ /* 0x000162000c101900 */
[----:B------:R-:W-:Y:S05]  /*0fe0*/  BRA `(.L_x_12) ;  /* 0x0000000000247947 */ /* 0x000fea0003800000 */
.L_x_11:
[----:B------:R-:W-:Y:S02]  /*0ff0*/  ULDC.64 UR4, c[0x0][0x588] ;  /* 0x0001620000047ab9 */ /* 0x000fe40000000a00 */
[----:B------:R-:W-:-:S04]  /*1000*/  ISETP.NE.U32.AND P0, PT, RZ, UR4, PT ;  /* 0x00000004ff007c0c */ /* 0x000fc8000bf05070 */
[----:B------:R-:W-:-:S13]  /*1010*/  ISETP.NE.AND.EX P0, PT, RZ, UR5, PT, P0 ;  /* 0x00000005ff007c0c */ /* 0x000fda000bf05300 */
[----:B------:R-:W-:Y:S05]  /*1020*/  @!P0 BRA `(.L_x_13) ;  /* 0x00000000000c8947 */ /* 0x000fea0003800000 */
[----:B------:R-:W0:Y:S02]  /*1030*/  LDC.64 R126, c[0x0][0x588] ;  /* 0x00016200ff7e7b82 */ /* 0x000e240000000a00 */
[----:B0-----:R1:W5:Y:S01]  /*1040*/  LDG.E R126, desc[UR44][R126.64] ;  /* 0x0000002c7e7e7981 */ /* 0x001362000c1e1900 */
[----:B------:R-:W-:Y:S05]  /*1050*/  BRA `(.L_x_12) ;  /* 0x0000000000087947 */ /* 0x000fea0003800000 */
.L_x_13:
[----:B------:R-:W-:Y:S02]  /*1060*/  ULDC UR4, c[0x0][0x580] ;  /* 0x0001600000047ab9 */ /* 0x000fe40000000800 */
[----:B------:R-:W-:-:S07]  /*1070*/  IMAD.U32 R126, RZ, RZ, UR4 ;  /* 0x00000004ff7e7e24 */ /* 0x000fce000f8e00ff */
.L_x_12:
[----:B------:R-:W-:Y:S02]  /*1080*/  ULDC.64 UR4, c[0x0][0x5a0] ;  /* 0x0001680000047ab9 */ /* 0x000fe40000000a00 */
[----:B------:R-:W-:-:S04]  /*1090*/  ISETP.NE.U32.AND P0, PT, RZ, UR4, PT ;  /* 0x00000004ff007c0c */ /* 0x000fc8000bf05070 */
[----:B------:R-:W-:-:S13]  /*10a0*/  ISETP.NE.AND.EX P0, PT, RZ, UR5, PT, P0 ;  /* 0x00000005ff007c0c */ /* 0x000fda000bf05300 */
[----:B------:R-:W-:Y:S05]  /*10b0*/  @!P0 BRA `(.L_x_14) ;  /* 0x00000000001c8947 */ /* 0x000fea0003800000 */
[----:B0-----:R-:W0:Y:S02]  /*10c0*/  LDC.64 R4, c[0x0][0x5a0] ;  /* 0x00016800ff047b82 */ /* 0x001e240000000a00 */
[----:B0-----:R-:W2:Y:S02]  /*10d0*/  LDG.E.64 R4, desc[UR44][R4.64] ;  /* 0x0000002c04047981 */ /* 0x001ea4000c1e1b00 */
[----:B--2---:R-:W-:-:S04]  /*10e0*/  ISETP.NE.U32.AND P0, PT, R4, RZ, PT ;  /* 0x000000ff0400720c */ /* 0x004fc80003f05070 */
[----:B------:R-:W-:-:S13]  /*10f0*/  ISETP.NE.AND.EX P0, PT, R5, RZ, PT, P0 ;  /* 0x000000ff0500720c */ /* 0x000fda0003f05300 */
[----:B------:R-:W-:Y:S05]  /*1100*/  @!P0 BRA `(.L_x_14) ;  /* 0x0000000000088947 */ /* 0x000fea0003800000 */
[----:B-1----:R0:W5:Y:S01]  /*1110*/  LD.E R127, desc[UR44][R4.64] ;  /* 0x0000002c047f7980 */ /* 0x002162000c101900 */
[----:B------:R-:W-:Y:S05]  /*1120*/  BRA `(.L_x_15) ;  /* 0x0000000000247947 */ /* 0x000fea0003800000 */
.L_x_14:
[----:B------:R-:W-:Y:S02]  /*1130*/  ULDC.64 UR4, c[0x0][0x590] ;  /* 0x0001640000047ab9 */ /* 0x000fe40000000a00 */
[----:B------:R-:W-:-:S04]  /*1140*/  ISETP.NE.U32.AND P0, PT, RZ, UR4, PT ;  /* 0x00000004ff007c0c */ /* 0x000fc8000bf05070 */
[----:B------:R-:W-:-:S13]  /*1150*/  ISETP.NE.AND.EX P0, PT, RZ, UR5, PT, P0 ;  /* 0x00000005ff007c0c */ /* 0x000fda000bf05300 */
[----:B------:R-:W-:Y:S05]  /*1160*/  @!P0 BRA `(.L_x_16) ;  /* 0x00000000000c8947 */ /* 0x000fea0003800000 */
[----:B0-----:R-:W1:Y:S02]  /*1170*/  LDC.64 R4, c[0x0][0x590] ;  /* 0x00016400ff047b82 */ /* 0x001e640000000a00 */
[----:B-1----:R1:W5:Y:S01]  /*1180*/  LDG.E R127, desc[UR44][R4.64] ;  /* 0x0000002c047f7981 */ /* 0x002362000c1e1900 */
[----:B------:R-:W-:Y:S05]  /*1190*/  BRA `(.L_x_15) ;  /* 0x0000000000087947 */ /* 0x000fea0003800000 */
.L_x_16:
[----:B------:R-:W-:Y:S02]  /*11a0*/  ULDC UR4, c[0x0][0x584] ;  /* 0x0001610000047ab9 */ /* 0x000fe40000000800 */
[----:B-1----:R-:W-:-:S07]  /*11b0*/  IMAD.U32 R127, RZ, RZ, UR4 ;  /* 0x00000004ff7f7e24 */ /* 0x002fce000f8e00ff */
.L_x_15:
[----:B------:R-:W-:-:S13]  /*11c0*/  LOP3.LUT P0, RZ, R3, 0xff, RZ, 0xc0, !PT ;  /* 0x000000ff03ff7812 */ /* 0x000fda000780c0ff */
[----:B------:R-:W-:Y:S05]  /*11d0*/  @!P0 EXIT ;  /* 0x000000000000894d */ /* 0x000fea0003800000 */
[----:B------:R-:W2:Y:S01]  /*11e0*/  LDC.64 R122, c[0x0][0x5c8] ;  /* 0x00017200ff7a7b82 */ /* 0x000ea20000000a00 */
[----:B------:R-:W-:Y:S01]  /*11f0*/  ULDC UR4, c[0x0][0x28c] ;  /* 0x0000a30000047ab9 */ /* 0x000fe20000000800 */
[----:B------:R-:W-:Y:S01]  /*1200*/  SHF.R.U32.HI R3, RZ, 0x2, R23 ;  /* 0x00000002ff037819 */ /* 0x000fe20000011617 */
[----:B------:R-:W-:Y:S01]  /*1210*/  UIADD3 UR4, UR4, 0x7f, URZ ;  /* 0x0000007f04047890 */ /* 0x000fe2000fffe03f */
[----:B------:R-:W-:Y:S01]  /*1220*/  SHF.R.U32.HI R0, RZ, 0x1, R0 ;  /* 0x00000001ff007819 */ /* 0x000fe20000011600 */
[----:B------:R-:W-:Y:S01]  /*1230*/  IMAD.MOV.U32 R121, RZ, RZ, RZ ;  /* 0x000000ffff797224 */ /* 0x000fe200078e00ff */
[----:B------:R-:W-:Y:S01]  /*1240*/  LOP3.LUT R7, R7, 0x1, RZ, 0xc0, !PT ;  /* 0x0000000107077812 */ /* 0x000fe200078ec0ff */
[----:B------:R-:W-:Y:S01]  /*1250*/  USHF.R.S32.HI UR5, URZ, 0x1f, UR4 ;  /* 0x0000001f3f057899 */ /* 0x000fe20008011404 */
[----:B------:R-:W-:Y:S01]  /*1260*/  LOP3.LUT R3, R3, 0x7, RZ, 0xc0, !PT ;  /* 0x0000000703037812 */ /* 0x000fe200078ec0ff */
[----:B------:R-:W-:Y:S01]  /*1270*/  UMOV UR38, URZ ;  /* 0x0000003f00267c82 */ /* 0x000fe20008000000 */
[----:B------:R-:W-:Y:S01]  /*1280*/  LOP3.LUT R0, R0, 0x30, RZ, 0xc0, !PT ;  /* 0x0000003000007812 */ /* 0x000fe200078ec0ff */
[----:B------:R-:W-:Y:S01]  /*1290*/  ULEA.HI UR5, UR5, UR4, URZ, 0x7 ;  /* 0x0000000405057291 */ /* 0x000fe2000f8f383f */
[----:B------:R-:W-:Y:S01]  /*12a0*/  IMAD.SHL.U32 R120, R7, 0x40, RZ ;  /* 0x0000004007787824 */ /* 0x000fe200078e00ff */
[----:B------:R-:W-:Y:S01]  /*12b0*/  UMOV UR39, URZ ;  /* 0x0000003f00277c82 */ /* 0x000fe20008000000 */
[----:B01----:R-:W-:Y:S01]  /*12c0*/  IADD3 R4, RZ, -R0, -R3 ;  /* 0x80000000ff047210 */ /* 0x003fe20007ffe803 */
[----:B------:R-:W-:-:S02]  /*12d0*/  USHF.R.S32.HI UR41, URZ, 0x7, UR5 ;  /* 0x000000073f297899 */ /* 0x000fc40008011405 */
[----:B------:R-:W-:Y:S01]  /*12e0*/  LOP3.LUT R120, R120, 0x40, R3, 0xe2, !PT ;  /* 0x0000004078787812 */ /* 0x000fe200078ee203 */
[----:B------:R-:W-:Y:S01]  /*12f0*/  ULDC UR4, c[0x0][0x284] ;  /* 0x0000a10000047ab9 */ /* 0x000fe20000000800 */
[----:B------:R-:W-:Y:S01]  /*1300*/  UISETP.LT.AND UP0, UPT, UR41, 0x1, UPT ;  /* 0x000000012900788c */ /* 0x000fe2000bf01270 */
[----:B------:R-:W-:Y:S01]  /*1310*/  IMAD R4, R7, -0x40, R4 ;  /* 0xffffffc007047824 */ /* 0x000fe200078e0204 */
[----:B------:R-:W-:Y:S02]  /*1320*/  LOP3.LUT R120, R120, R0, RZ, 0xfc, !PT ;  /* 0x0000000078787212 */ /* 0x000fe400078efcff */
[----:B------:R-:W-:Y:S01]  /*1330*/  USEL UR42, UR41, 0x1, UP0 ;  /* 0x00000001292a7887 */ /* 0x000fe20008000000 */
[C-C-:B--2---:R-:W-:Y:S01]  /*1340*/  SHF.L.U64.HI R129, R122.reuse, 0x7, R123.reuse ;  /* 0x000000077a817819 */ /* 0x144fe2000001027b */
[C---:B------:R-:W-:Y:S01]  /*1350*/  IMAD.SHL.U32 R132, R122.reuse, 0x80, RZ ;  /* 0x000000807a847824 */ /* 0x040fe200078e00ff */
[C-C-:B------:R-:W-:Y:S01]  /*1360*/  SHF.L.U64.HI R128, R122.reuse, 0x3, R123.reuse ;  /* 0x000000037a807819 */ /* 0x140fe2000001027b */
[C---:B------:R-:W-:Y:S01]  /*1370*/  IMAD.SHL.U32 R131, R122.reuse, 0x8, RZ ;  /* 0x000000087a837824 */ /* 0x040fe200078e00ff */
[----:B------:R-:W-:Y:S01]  /*1380*/  SHF.L.U64.HI R133, R122, 0x8, R123 ;  /* 0x000000087a857819 */ /* 0x000fe2000001027b */
[----:B------:R-:W-:Y:S01]  /*1390*/  VIADD R130, R4, UR4 ;  /* 0x0000000404827c36 */ /* 0x000fe20008000000 */
[----:B------:R-:W-:-:S12]  /*13a0*/  UIADD3 UR42, UR41, -UR42, URZ ;  /* 0x8000002a292a7290 */ /* 0x000fd8000fffe03f */
.L_x_118:
[----:B------:R-:W-:Y:S01]  /*13b0*/  LOP3.LUT R0, R23, 0x80, RZ, 0xc0, !PT ;  /* 0x0000008017007812 */ /* 0x000fe200078ec0ff */
[----:B0-----:R-:W0:Y:S01]  /*13c0*/  S2UR UR7, SR_CgaCtaId ;  /* 0x00000000000779c3 */ /* 0x001e220000008800 */
[----:B------:R-:W-:Y:S02]  /*13d0*/  UMOV UR6, 0x400 ;  /* 0x0000040000067882 */ /* 0x000fe40000000000 */
[----:B------:R-:W-:-:S06]  /*13e0*/  SHF.R.U32.HI R0, RZ, 0x7, R0 ;  /* 0x00000007ff007819 */ /* 0x000fcc0000011600 */
[----:B------:R-:W1:Y:S01]  /*13f0*/  SHFL.IDX PT, R0, R0, RZ, 0x1f ;  /* 0x00001fff00007589 */ /* 0x000e6200000e0000 */
[----:B0-----:R-:W-:Y:S01]  /*1400*/  ULEA UR6, UR7, UR6, 0x18 ;  /* 0x0000000607067291 */ /* 0x001fe2000f8ec03f */
[----:B-1----:R-:W-:-:S13]  /*1410*/  R2UR UR4, R0 ;  /* 0x00000000000472ca */ /* 0x002fda00000e0000 */
[----:B------:R-:W-:-:S04]  /*1420*/  ULEA.HI UR5, UR4, UR4, URZ, 0x1 ;  /* 0x0000000404057291 */ /* 0x000fc8000f8f083f */
[----:B------:R-:W-:-:S04]  /*1430*/  ULOP3.LUT UR5, UR5, 0x7fffe, URZ, 0xc0, !UPT ;  /* 0x0007fffe05057892 */ /* 0x000fc8000f8ec03f */
[----:B------:R-:W-:-:S03]  /*1440*/  UIADD3 UR5, UR4, -UR5, URZ ;  /* 0x8000000504057290 */ /* 0x000fc6000fffe03f */
[----:B------:R-:W-:Y:S01]  /*1450*/  ULDC UR4, c[0x0][0x28c] ;  /* 0x0000a30000047ab9 */ /* 0x000fe20000000800 */
[----:B------:R-:W-:Y:S01]  /*1460*/  ULEA UR5, UR5, UR6, 0xd ;  /* 0x0000000605057291 */ /* 0x000fe2000f8e683f */
[----:B------:R-:W-:-:S03]  /*1470*/  ISETP.LT.AND P0, PT, RZ, UR4, PT ;  /* 0x00000004ff007c0c */ /* 0x000fc6000bf01270 */
[----:B------:R-:W-:-:S04]  /*1480*/  UIADD3 UR5, UR5, 0x100, URZ ;  /* 0x0000010005057890 */ /* 0x000fc8000fffe03f */
[----:B------:R-:W-:-:S04]  /*1490*/  USHF.R.U32.HI UR5, URZ, 0x4, UR5 ;  /* 0x000000043f057899 */ /* 0x000fc80008011605 */
[----:B------:R-:W-:-:S04]  /*14a0*/  ULOP3.LUT UR5, UR5, 0x3fff, URZ, 0xc0, !UPT ;  /* 0x00003fff05057892 */ /* 0x000fc8000f8ec03f */
[----:B------:R-:W-:Y:S01]  /*14b0*/  ULOP3.LUT UR43, UR5, 0x10000, URZ, 0xfc, !UPT ;  /* 0x00010000052b7892 */ /* 0x000fe2000f8efc3f */
[----:B------:R-:W-:Y:S11]  /*14c0*/  @P0 BRA `(.L_x_17) ;  /* 0x0000000000400947 */ /* 0x000ff60003800000 */
[----:B------:R-:W-:Y:S01]  /*14d0*/  MOV R0, 0x0 ;  /* 0x0000000000007802 */ /* 0x000fe20000000f00 */
[----:B------:R-:W-:Y:S01]  /*14e0*/  ULDC.64 UR4, c[0x4][0x68] ;  /* 0x01001a0000047ab9 */ /* 0x000fe20000000a00 */
[----:B------:R-:W-:Y:S01]  /*14f0*/  ULDC.64 UR6, c[0x4][0x8] ;  /* 0x0100020000067ab9 */ /* 0x000fe20000000a00 */
[----:B------:R-:W-:Y:S01]  /*1500*/  IMAD.U32 R4, RZ, RZ, UR4 ;  /* 0x00000004ff047e24 */ /* 0x000fe2000f8e00ff */
[----:B------:R0:W1:Y:S01]  /*1510*/  LDC.64 R14, c[0x4][R0] ;  /* 0x01000000000e7b82 */ /* 0x0000620000000a00 */
[----:B------:R-:W-:Y:S01]  /*1520*/  IMAD.U32 R5, RZ, RZ, UR5 ;  /* 0x00000005ff057e24 */ /* 0x000fe2000f8e00ff */
[----:B------:R-:W-:Y:S01]  /*1530*/  ULDC.64 UR4, c[0x4][0x70] ;  /* 0x01001c0000047ab9 */ /* 0x000fe20000000a00 */
[----:B------:R-:W-:Y:S02]  /*1540*/  IMAD.U32 R10, RZ, RZ, UR6 ;  /* 0x00000006ff0a7e24 */ /* 0x000fe4000f8e00ff */
[----:B------:R-:W-:Y:S02]  /*1550*/  IMAD.U32 R6, RZ, RZ, UR4 ;  /* 0x00000004ff067e24 */ /* 0x000fe4000f8e00ff */
[----:B------:R-:W-:-:S02]  /*1560*/  IMAD.U32 R7, RZ, RZ, UR5 ;  /* 0x00000005ff077e24 */ /* 0x000fc4000f8e00ff */
[----:B------:R-:W-:Y:S02]  /*1570*/  IMAD.U32 R11, RZ, RZ, UR7 ;  /* 0x00000007ff0b7e24 */ /* 0x000fe4000f8e00ff */
[----:B------:R-:W-:Y:S02]  /*1580*/  IMAD.MOV.U32 R8, RZ, RZ, 0x1e1 ;  /* 0x000001e1ff087424 */ /* 0x000fe400078e00ff */
[----:B------:R-:W-:Y:S02]  /*1590*/  IMAD.MOV.U32 R12, RZ, RZ, 0x1 ;  /* 0x00000001ff0c7424 */ /* 0x000fe400078e00ff */
[----:B0-----:R-:W-:-:S07]  /*15a0*/  IMAD.MOV.U32 R13, RZ, RZ, RZ ;  /* 0x000000ffff0d7224 */ /* 0x001fce00078e00ff */
[----:B------:R-:W-:-:S07]  /*15b0*/  LEPC R20, `(.L_x_17) ;  /* 0x000000001014794e */ /* 0x000fce0000000000 */
[----:B-1---5:R-:W-:Y:S05]  /*15c0*/  CALL.ABS.NOINC R14 ;  /* 0x000000000e007343 */ /* 0x022fea0003c00000 */
.L_x_17:
[----:B------:R-:W-:-:S04]  /*15d0*/  LOP3.LUT R0, R18, 0x1, RZ, 0xfc, !PT ;  /* 0x0000000112007812 */ /* 0x000fc800078efcff */
[----:B------:R-:W-:-:S13]  /*15e0*/  ISETP.NE.AND P0, PT, R0, 0x3, PT ;  /* 0x000000030000780c */ /* 0x000fda0003f05270 */
[----:B------:R-:W-:Y:S05]  /*15f0*/  @!P0 BRA `(.L_x_18) ;  /* 0x0000000000048947 */ /* 0x000fea0003800000 */
[----:B------:R-:W-:Y:S01]  /*1600*/  BPT.TRAP 0x1 ;  /* 0x000000040000795c */ /* 0x000fe20000300000 */
.L_x_18:
[----:B------:R-:W0:Y:S01]  /*1610*/  S2UR UR5, SR_CgaCtaId ;  /* 0x00000000000579c3 */ /* 0x000e220000008800 */
[----:B------:R-:W-:Y:S01]  /*1620*/  UMOV UR4, 0x400 ;  /* 0x0000040000047882 */ /* 0x000fe20000000000 */
[----:B------:R-:W-:Y:S02]  /*1630*/  IMAD.U32 R0, RZ, RZ, UR38 ;  /* 0x00000026ff007e24 */ /* 0x000fe4000f8e00ff */
[----:B------:R-:W-:-:S03]  /*1640*/  IMAD.U32 R3, RZ, RZ, UR39 ;  /* 0x00000027ff037e24 */ /* 0x000fc6000f8e00ff */
[----:B------:R-:W-:Y:S01]  /*1650*/  SHF.L.U32 R0, R0, 0x1f, RZ ;  /* 0x0000001f00007819 */ /* 0x000fe200000006ff */
[----:B0-----:R-:W-:-:S06]  /*1660*/  ULEA UR4, UR5, UR4, 0x18 ;  /* 0x0000000405047291 */ /* 0x001fcc000f8ec03f */
[----:B------:R-:W-:-:S04]  /*1670*/  IMAD.U32 R6, RZ, RZ, UR4 ;  /* 0x00000004ff067e24 */ /* 0x000fc8000f8e00ff */
[----:B------:R-:W-:-:S04]  /*1680*/  IMAD R3, R3, 0x8, R6 ;  /* 0x0000000803037824 */ /* 0x000fc800078e0206 */
[----:B------:R0:W1:Y:S01]  /*1690*/  SYNCS.PHASECHK.TRANS64.TRYWAIT P1, [R3+URZ], R0 ;  /* 0x00000000030075a7 */ /* 0x000062000802017f */
[----:B------:R-:W-:Y:S05]  /*16a0*/  @!P0 BRA `(.L_x_19) ;  /* 0x0000000000048947 */ /* 0x000fea0003800000 */
[----:B------:R-:W-:Y:S01]  /*16b0*/  BPT.TRAP 0x1 ;  /* 0x000000040000795c */ /* 0x000fe20000300000 */
.L_x_19:
[----:B------:R-:W-:-:S05]  /*16c0*/  IMAD.U32 R4, RZ, RZ, UR42 ;  /* 0x0000002aff047e24 */ /* 0x000fca000f8e00ff */
[----:B------:R-:W-:Y:S01]  /*16d0*/  ISETP.GE.AND P2, PT, R4, 0x1, PT ;  /* 0x000000010400780c */ /* 0x000fe20003f46270 */
[----:B-1----:R-:W-:-:S12]  /*16e0*/  @P1 BRA `(.L_x_20) ;  /* 0x0000000000081947 */ /* 0x002fd80003800000 */
[----:B------:R-:W1:Y:S02]  /*16f0*/  SYNCS.PHASECHK.TRANS64.TRYWAIT P1, [R3+URZ], R0 ;  /* 0x00000000030075a7 */ /* 0x000e64000802017f */
[----:B-1----:R-:W-:Y:S05]  /*1700*/  @!P1 BRA `(.L_x_21) ;  /* 0x0000009800b49947 */ /* 0x002fea0003800000 */
.L_x_20:
[----:B------:R-:W-:Y:S05]  /*1710*/  WARPSYNC.ALL ;  /* 0x0000000000007948 */ /* 0x000fea0003800000 */
[----:B------:R-:W-:Y:S01]  /*1720*/  R2UR UR4, R6 ;  /* 0x00000000060472ca */ /* 0x000fe200000e0000 */
[----:B------:R-:W-:Y:S01]  /*1730*/  WARPGROUP.ARRIVE ;  /* 0x00000000000079c5 */ /* 0x000fe20000000000 */
[----:B------:R-:W-:Y:S01]  /*1740*/  UMOV UR5, 0x40000040 ;  /* 0x4000004000057882 */ /* 0x000fe20000000000 */
[----:B------:R-:W-:Y:S01]  /*1750*/  UMOV UR7, 0x40000040 ;  /* 0x4000004000077882 */ /* 0x000fe20000000000 */
[----:B------:R-:W-:Y:S01]  /*1760*/  UMOV UR9, UR5 ;  /* 0x0000000500097c82 */ /* 0x000fe20008000000 */
[----:B------:R-:W-:Y:S01]  /*1770*/  UMOV UR11, 0x40000040 ;  /* 0x40000040000b7882 */ /* 0x000fe20000000000 */
[----:B------:R-:W-:Y:S01]  /*1780*/  UMOV UR13, UR5 ;  /* 0x00000005000d7c82 */ /* 0x000fe20008000000 */
[----:B------:R-:W-:Y:S01]  /*1790*/  UMOV UR15, 0x40000040 ;  /* 0x40000040000f7882 */ /* 0x000fe20000000000 */
[----:B------:R-:W-:-:S05]  /*17a0*/  UMOV UR19, UR7 ;  /* 0x0000000700137c82 */ /* 0x000fca0008000000 */
[----:B------:R-:W-:-:S04]  /*17b0*/  UIADD3 UR4, UR4, 0x30100, URZ ;  /* 0x0003010004047890 */ /* 0x000fc8000fffe03f */
[----:B------:R-:W-:-:S04]  /*17c0*/  USHF.R.U32.HI UR4, URZ, 0x4, UR4 ;  /* 0x000000043f047899 */ /* 0x000fc80008011604 */
[----:B------:R-:W-:-:S04]  /*17d0*/  ULOP3.LUT UR4, UR4, 0x3fff, URZ, 0xc0, !UPT ;  /* 0x00003fff04047892 */ /* 0x000fc8000f8ec03f */
[----:B------:R-:W-:Y:S02]  /*17e0*/  ULOP3.LUT UR20, UR4, 0x10000, URZ, 0xfc, !UPT ;  /* 0x0001000004147892 */ /* 0x000fe4000f8efc3f */
[----:B------:R-:W-:Y:S02]  /*17f0*/  ULEA UR4, UR39, UR43, 0xc ;  /* 0x0000002b27047291 */ /* 0x000fe4000f8e603f */
[----:B------:R-:W-:Y:S02]  /*1800*/  UIMAD UR6, UR39, 0x180, UR20 ;  /* 0x00000180270678a4 */ /* 0x000fe4000f8e0214 */
[----:B------:R-:W-:Y:S02]  /*1810*/  UIADD3 UR16, UR4, 0x400, URZ ;  /* 0x0000040004107890 */ /* 0x000fe4000fffe03f */
[----:B------:R-:W-:Y:S01]  /*1820*/  UIADD3 UR10, UR6, 0x80, URZ ;  /* 0x00000080060a7890 */ /* 0x000fe2000fffe03f */
[----:B------:R-:W-:Y:S01]  /*1830*/  UMOV UR8, UR4 ;  /* 0x0000000400087c82 */ /* 0x000fe20008000000 */
[----:B------:R-:W-:-:S03]  /*1840*/  UIADD3 UR14, UR6, 0x100, URZ ;  /* 0x00000100060e7890 */ /* 0x000fc6000fffe03f */
[----:B------:R-:W-:Y:S01]  /*1850*/  IGMMA.64x16x32.S8.S8 R112, gdesc[UR4], RZ, !UPT, gsb0 ;  /* 0x00600000047079f1 */ /* 0x000fe2000c0410ff */
[----:B------:R-:W-:Y:S01]  /*1860*/  UMOV UR12, UR4 ;  /* 0x00000004000c7c82 */ /* 0x000fe20008000000 */
[----:B------:R-:W-:Y:S01]  /*1870*/  UMOV UR18, UR6 ;  /* 0x0000000600127c82 */ /* 0x000fe20008000000 */
[----:B------:R-:W-:Y:S01]  /*1880*/  UIADD3 UR5, UR4, 0x800, URZ ;  /* 0x0000080004057890 */ /* 0x000fe2000fffe03f */
[----:B------:R-:W-:Y:S02]  /*1890*/  WARPGROUP.DEPBAR.LE gsb0, 0x0 ;  /* 0x00008000000079c5 */ /* 0x000fe40000010000 */
[----:B------:R-:W-:-:S06]  /*18a0*/  WARPGROUP.ARRIVE ;  /* 0x00000000000079c5 */ /* 0x000fcc0000000000 */
[----:B------:R-:W-:Y:S03]  /*18b0*/  IGMMA.64x16x32.S8.S8 R80, gdesc[UR8], RZ, !UPT, gsb0 ;  /* 0x00600000085079f1 */ /* 0x000fe6000c0410ff */
[----:B------:R-:W-:Y:S02]  /*18c0*/  WARPGROUP.DEPBAR.LE gsb0, 0x0 ;  /* 0x00008000000079c5 */ /* 0x000fe40000010000 */
[----:B------:R-:W-:-:S06]  /*18d0*/  WARPGROUP.ARRIVE ;  /* 0x00000000000079c5 */ /* 0x000fcc0000000000 */
[----:B------:R-:W-:Y:S01]  /*18e0*/  IGMMA.64x16x32.S8.S8 R48, gdesc[UR12], RZ, !UPT, gsb0 ;  /* 0x006000000c3079f1 */ /* 0x000fe2000c0410ff */
[----:B------:R-:W-:Y:S01]  /*18f0*/  UMOV UR12, UR16 ;  /* 0x00000010000c7c82 */ /* 0x000fe20008000000 */
[----:B------:R-:W-:Y:S01]  /*1900*/  UMOV UR13, 0x40000040 ;  /* 0x40000040000d7882 */ /* 0x000fe20000000000 */
[----:B------:R-:W-:Y:S01]  /*1910*/  UMOV UR8, UR12 ;  /* 0x0000000c00087c82 */ /* 0x000fe20008000000 */
[----:B------:R-:W-:Y:S01]  /*1920*/  UMOV UR9, UR13 ;  /* 0x0000000d00097c82 */ /* 0x000fe20008000000 */
[----:B------:R-:W-:Y:S01]  /*1930*/  UMOV UR16, UR12 ;  /* 0x0000000c00107c82 */ /* 0x000fe20008000000 */
[----:B------:R-:W-:Y:S01]  /*1940*/  UMOV UR17, UR13 ;  /* 0x0000000d00117c82 */ /* 0x000fe20008000000 */
[----:B------:R-:W-:Y:S02]  /*1950*/  WARPGROUP.DEPBAR.LE gsb0, 0x0 ;  /* 0x00008000000079c5 */ /* 0x000fe40000010000 */
[----:B------:R-:W-:-:S06]  /*1960*/  WARPGROUP.ARRIVE ;  /* 0x00000000000079c5 */ /* 0x000fcc0000000000 */
[----:B------:R-:W-:Y:S01]  /*1970*/  IGMMA.64x16x32.S8.S8 R40, gdesc[UR12], RZ, !UPT, gsb0 ;  /* 0x006000000c2879f1 */ /* 0x000fe2000c0410ff */
[----:B------:R-:W-:Y:S01]  /*1980*/  UIADD3 UR12, UR4, 0xc00, URZ ;  /* 0x00000c00040c7890 */ /* 0x000fe2000fffe03f */
[----:B------:R-:W-:Y:S01]  /*1990*/  UMOV UR13, 0x40000040 ;  /* 0x40000040000d7882 */ /* 0x000fe20000000000 */
[----:B------:R-:W-:Y:S02]  /*19a0*/  WARPGROUP.DEPBAR.LE gsb0, 0x0 ;  /* 0x00008000000079c5 */ /* 0x000fe40000010000 */
[----:B------:R-:W-:-:S06]  /*19b0*/  WARPGROUP.ARRIVE ;  /* 0x00000000000079c5 */ /* 0x000fcc0000000000 */
[----:B------:R-:W-:Y:S03]  /*19c0*/  IGMMA.64x16x32.S8.S8 R72, gdesc[UR8], RZ, !UPT, gsb0 ;  /* 0x00600000084879f1 */ /* 0x000fe6000c0410ff */
[----:B------:R-:W-:Y:S02]  /*19d0*/  WARPGROUP.DEPBAR.LE gsb0, 0x0 ;  /* 0x00008000000079c5 */ /* 0x000fe40000010000 */
[----:B------:R-:W-:-:S06]  /*19e0*/  WARPGROUP.ARRIVE ;  /* 0x00000000000079c5 */ /* 0x000fcc0000000000 */
[----:B------:R-:W-:Y:S01]  /*19f0*/  IGMMA.64x16x32.S8.S8 R104, gdesc[UR16], RZ, !UPT, gsb0 ;  /* 0x00600000106879f1 */ /* 0x000fe2000c0410ff */
[----:B------:R-:W-:Y:S01]  /*1a00*/  UMOV UR18, UR6 ;  /* 0x0000000600127c82 */ /* 0x000fe20008000000 */
[----:B------:R-:W-:Y:S01]  /*1a10*/  UMOV UR19, UR7 ;  /* 0x0000000700137c82 */ /* 0x000fe20008000000 */
[----:B------:R-:W-:Y:S01]  /*1a20*/  UMOV UR16, UR5 ;  /* 0x0000000500107c82 */ /* 0x000fe20008000000 */
[----:B------:R-:W-:Y:S01]  /*1a30*/  UMOV UR17, 0x40000040 ;  /* 0x4000004000117882 */ /* 0x000fe20000000000 */
[----:B------:R-:W-:Y:S01]  /*1a40*/  UMOV UR8, UR16 ;  /* 0x0000001000087c82 */ /* 0x000fe20008000000 */
[----:B------:R-:W-:Y:S01]  /*1a50*/  UMOV UR9, UR17 ;  /* 0x0000001100097c82 */ /* 0x000fe20008000000 */
[----:B------:R-:W-:Y:S01]  /*1a60*/  UIADD3 UR5, UR4, 0x402, URZ ;  /* 0x0000040204057890 */ /* 0x000fe2000fffe03f */
[----:B------:R-:W-:Y:S02]  /*1a70*/  WARPGROUP.DEPBAR.LE gsb0, 0x0 ;  /* 0x00008000000079c5 */ /* 0x000fe40000010000 */
[----:B------:R-:W-:-:S06]  /*1a80*/  WARPGROUP.ARRIVE ;  /* 0x00000000000079c5 */ /* 0x000fcc0000000000 */
[----:B------:R-:W-:Y:S01]  /*1a90*/  IGMMA.64x16x32.S8.S8 R96, gdesc[UR16], RZ, !UPT, gsb0 ;  /* 0x00600000106079f1 */ /* 0x000fe2000c0410ff */
[----:B------:R-:W-:Y:S01]  /*1aa0*/  UMOV UR18, UR14 ;  /* 0x0000000e00127c82 */ /* 0x000fe20008000000 */
[----:B------:R-:W-:Y:S01]  /*1ab0*/  UMOV UR19, UR15 ;  /* 0x0000000f00137c82 */ /* 0x000fe20008000000 */
        /* <DEDUP_REMOVED lines=18> */
[----:B------:R-:W-:Y:S02]  /*1be0*/  UIADD3 UR8, UR4, 0x2, URZ ;  /* 0x0000000204087890 */ /* 0x000fe4000fffe03f */
[----:B------:R-:W-:Y:S01]  /*1bf0*/  UIADD3 UR10, UR6, 0x2, URZ ;  /* 0x00000002060a7890 */ /* 0x000fe2000fffe03f */
[----:B------:R-:W-:Y:S01]  /*1c00*/  UMOV UR9, 0x40000040 ;  /* 0x4000004000097882 */ /* 0x000fe20000000000 */
[----:B------:R-:W-:Y:S01]  /*1c10*/  UMOV UR11, 0x40000040 ;  /* 0x40000040000b7882 */ /* 0x000fe20000000000 */
[----:B------:R-:W-:Y:S02]  /*1c20*/  UMOV UR17, UR9 ;  /* 0x0000000900117c82 */ /* 0x000fe40008000000 */
[----:B------:R-:W-:Y:S01]  /*1c30*/  UMOV UR16, UR8 ;  /* 0x0000000800107c82 */ /* 0x000fe20008000000 */
[----:B------:R-:W-:Y:S02]  /*1c40*/  WARPGROUP.DEPBAR.LE gsb0, 0x0 ;  /* 0x00008000000079c5 */ /* 0x000fe40000010000 */
[----:B------:R-:W-:-:S06]  /*1c50*/  WARPGROUP.ARRIVE ;  /* 0x00000000000079c5 */ /* 0x000fcc0000000000 */
[----:B------:R-:W-:Y:S01]  /*1c60*/  IGMMA.64x16x32.S8.S8 R88, gdesc[UR12], RZ, !UPT, gsb0 ;  /* 0x006000000c5879f1 */ /* 0x000fe2000c0410ff */
[----:B------:R-:W-:Y:S01]  /*1c70*/  UIADD3 UR14, UR6, 0x82, URZ ;  /* 0x00000082060e7890 */ /* 0x000fe2000fffe03f */
[----:B------:R-:W-:Y:S01]  /*1c80*/  UMOV UR12, UR8 ;  /* 0x00000008000c7c82 */ /* 0x000fe20008000000 */
[----:B------:R-:W-:Y:S01]  /*1c90*/  UMOV UR13, UR9 ;  /* 0x00000009000d7c82 */ /* 0x000fe20008000000 */
[----:B------:R-:W-:Y:S01]  /*1ca0*/  UMOV UR15, 0x40000040 ;  /* 0x40000040000f7882 */ /* 0x000fe20000000000 */
[----:B------:R-:W-:Y:S02]  /*1cb0*/  WARPGROUP.DEPBAR.LE gsb0, 0x0 ;  /* 0x00008000000079c5 */ /* 0x000fe40000010000 */
[----:B------:R-:W-:-:S06]  /*1cc0*/  WARPGROUP.ARRIVE ;  /* 0x00000000000079c5 */ /* 0x000fcc0000000000 */
[----:B------:R-:W-:Y:S03]  /*1cd0*/  IGMMA.64x16x32.S8.S8 R112, gdesc[UR8], R112, gsb0 ;  /* 0x00600000087079f1 */ /* 0x000fe60008041070 */
[----:B------:R-:W-:Y:S02]  /*1ce0*/  WARPGROUP.DEPBAR.LE gsb0, 0x0 ;  /* 0x00008000000079c5 */ /* 0x000fe40000010000 */
[----:B------:R-:W-:-:S06]  /*1cf0*/  WARPGROUP.ARRIVE ;  /* 0x00000000000079c5 */ /* 0x000fcc0000000000 */
[----:B------:R-:W-:Y:S03]  /*1d00*/  IGMMA.64x16x32.S8.S8 R80, gdesc[UR12], R80, gsb0 ;  /* 0x006000000c5079f1 */ /* 0x000fe60008041050 */
[----:B------:R-:W-:Y:S02]  /*1d10*/  WARPGROUP.DEPBAR.LE gsb0, 0x0 ;  /* 0x00008000000079c5 */ /* 0x000fe40000010000 */
[----:B------:R-:W-:-:S06]  /*1d20*/  WARPGROUP.ARRIVE ;  /* 0x00000000000079c5 */ /* 0x000fcc0000000000 */
[----:B------:R-:W-:Y:S01]  /*1d30*/  IGMMA.64x16x32.S8.S8 R48, gdesc[UR16], R48, gsb0 ;  /* 0x00600000103079f1 */ /* 0x000fe20008041030 */
[----:B------:R-:W-:Y:S01]  /*1d40*/  UMOV UR16, UR5 ;  /* 0x0000000500107c82 */ /* 0x000fe20008000000 */
[----:B------:R-:W-:Y:S01]  /*1d50*/  UMOV UR17, 0x40000040 ;  /* 0x4000004000117882 */ /* 0x000fe20000000000 */
[----:B------:R-:W-:Y:S01]  /*1d60*/  UMOV UR12, UR16 ;  /* 0x00000010000c7c82 */ /* 0x000fe20008000000 */
[----:B------:R-:W-:Y:S01]  /*1d70*/  UMOV UR13, UR17 ;  /* 0x00000011000d7c82 */ /* 0x000fe20008000000 */
[----:B------:R-:W-:Y:S01]  /*1d80*/  UMOV UR8, UR16 ;  /* 0x0000001000087c82 */ /* 0x000fe20008000000 */
[----:B------:R-:W-:Y:S01]  /*1d90*/  UMOV UR9, UR17 ;  /* 0x0000001100097c82 */ /* 0x000fe20008000000 */
[----:B------:R-:W-:Y:S01]  /*1da0*/  UIADD3 UR5, UR4, 0x802, URZ ;  /* 0x0000080204057890 */ /* 0x000fe2000fffe03f */
        /* <DEDUP_REMOVED lines=34> */
[----:B------:R-:W-:Y:S01]  /*1fd0*/  IGMMA.64x16x32.S8.S8 R24, gdesc[UR16], R24, gsb0 ;  /* 0x00600000101879f1 */ /* 0x000fe20008041018 */
[----:B------:R-:W-:Y:S01]  /*1fe0*/  UIADD3 UR18, UR6, 0x104, URZ ;  /* 0x0000010406127890 */ /* 0x000fe2000fffe03f */
[----:B------:R-:W-:Y:S01]  /*1ff0*/  UMOV UR19, 0x40000040 ;  /* 0x4000004000137882 */ /* 0x000fe20000000000 */
        /* <DEDUP_REMOVED lines=8> */
[----:B------:R-:W-:Y:S02]  /*2080*/  UIADD3 UR8, UR4, 0x4, URZ ;  /* 0x0000000404087890 */ /* 0x000fe4000fffe03f */
[----:B------:R-:W-:Y:S01]  /*2090*/  UIADD3 UR10, UR6, 0x4, URZ ;  /* 0x00000004060a7890 */ /* 0x000fe2000fffe03f */
[----:B------:R-:W-:Y:S01]  /*20a0*/  UMOV UR9, 0x40000040 ;  /* 0x4000004000097882 */ /* 0x000fe20000000000 */
[----:B------:R-:W-:Y:S01]  /*20b0*/  UMOV UR11, 0x40000040 ;  /* 0x40000040000b7882 */ /* 0x000fe20000000000 */
[----:B------:R-:W-:Y:S02]  /*20c0*/  UMOV UR13, UR9 ;  /* 0x00000009000d7c82 */ /* 0x000fe40008000000 */
[----:B------:R-:W-:Y:S01]  /*20d0*/  UMOV UR12, UR8 ;  /* 0x00000008000c7c82 */ /* 0x000fe20008000000 */
[----:B------:R-:W-:Y:S01]  /*20e0*/  UMOV UR16, UR8 ;  /* 0x0000000800107c82 */ /* 0x000fe20008000000 */
[----:B------:R-:W-:Y:S01]  /*20f0*/  UMOV UR17, UR9 ;  /* 0x0000000900117c82 */ /* 0x000fe20008000000 */
[----:B------:R-:W-:-:S02]  /*2100*/  WARPGROUP.DEPBAR.LE gsb0, 0x0 ;  /* 0x00008000000079c5 */ /* 0x000fc40000010000 */
        /* <DEDUP_REMOVED lines=83> */
[----:B------:R-:W-:Y:S02]  /*2640*/  UIADD3 UR5, UR4, 0x806, URZ ;  /* 0x0000080604057890 */ /* 0x000fe4000fffe03f */
[----:B------:R-:W-:Y:S01]  /*2650*/  UIADD3 UR4, UR4, 0xc06, URZ ;  /* 0x00000c0604047890 */ /* 0x000fe2000fffe03f */
        /* <DEDUP_REMOVED lines=38> */
[----:B------:R-:W-:Y:S03]  /*28c0*/  IGMMA.64x16x32.S8.S8 R88, gdesc[UR8], R88, gsb0 ;  /* 0x00600000085879f1 */ /* 0x000fe60008041058 */
[----:B------:R-:W-:Y:S02]  /*28d0*/  WARPGROUP.DEPBAR.LE gsb0, 0x0 ;  /* 0x00008000000079c5 */ /* 0x000fe40000010000 */
[----:B------:R-:W-:Y:S05]  /*28e0*/  @!P2 BRA `(.L_x_22) ;  /* 0x000000140014a947 */ /* 0x000fea0003800000 */
[----:B------:R-:W-:Y:S01]  /*28f0*/  UIADD3 UR21, UR39, 0x1, URZ ;  /* 0x0000000127157890 */ /* 0x000fe2000fffe03f */
[----:B01----:R-:W-:Y:S02]  /*2900*/  IMAD.U32 R0, RZ, RZ, UR42 ;  /* 0x0000002aff007e24 */ /* 0x003fe4000f8e00ff */
[----:B------:R-:W-:Y:S01]  /*2910*/  IMAD.U32 R3, RZ, RZ, UR39 ;  /* 0x00000027ff037e24 */ /* 0x000fe2000f8e00ff */
[----:B------:R-:W-:-:S04]  /*2920*/  UISETP.NE.AND UP0, UPT, UR21, 0x3, UPT ;  /* 0x000000031500788c */ /* 0x000fc8000bf05270 */
[----:B------:R-:W-:Y:S02]  /*2930*/  USEL UR4, URZ, 0x1, UP0 ;  /* 0x000000013f047887 */ /* 0x000fe40008000000 */
[----:B------:R-:W-:Y:S02]  /*2940*/  USEL UR21, UR21, URZ, UP0 ;  /* 0x0000003f15157287 */ /* 0x000fe40008000000 */
[----:B------:R-:W-:-:S06]  /*2950*/  ULOP3.LUT UR4, UR38, UR4, URZ, 0x3c, !UPT ;  /* 0x0000000426047292 */ /* 0x000fcc000f8e3c3f */
[----:B------:R-:W-:-:S07]  /*2960*/  IMAD.U32 R7, RZ, RZ, UR4 ;  /* 0x00000004ff077e24 */ /* 0x000fce000f8e00ff */
.L_x_29:
[----:B------:R-:W-:Y:S05]  /*2970*/  @!P0 BRA `(.L_x_23) ;  /* 0x0000000000048947 */ /* 0x000fea0003800000 */
[----:B------:R-:W-:Y:S01]  /*2980*/  BPT.TRAP 0x1 ;  /* 0x000000040000795c */ /* 0x000fe20000300000 */
.L_x_23:
[----:B------:R-:W0:Y:S01]  /*2990*/  S2UR UR5, SR_CgaCtaId ;  /* 0x00000000000579c3 */ /* 0x000e220000008800 */
[----:B------:R-:W-:Y:S01]  /*29a0*/  UMOV UR4, 0x400 ;  /* 0x0000040000047882 */ /* 0x000fe20000000000 */
[----:B------:R-:W-:Y:S01]  /*29b0*/  IMAD.U32 R5, RZ, RZ, UR21 ;  /* 0x00000015ff057e24 */ /* 0x000fe2000f8e00ff */
[----:B------:R-:W-:Y:S01]  /*29c0*/  SHF.L.U32 R4, R7, 0x1f, RZ ;  /* 0x0000001f07047819 */ /* 0x000fe200000006ff */
[----:B0-----:R-:W-:-:S06]  /*29d0*/  ULEA UR4, UR5, UR4, 0x18 ;  /* 0x0000000405047291 */ /* 0x001fcc000f8ec03f */
[----:B------:R-:W-:-:S04]  /*29e0*/  IMAD.U32 R6, RZ, RZ, UR4 ;  /* 0x00000004ff067e24 */ /* 0x000fc8000f8e00ff */
[----:B------:R-:W-:-:S04]  /*29f0*/  IMAD R5, R5, 0x8, R6 ;  /* 0x0000000805057824 */ /* 0x000fc800078e0206 */
[----:B------:R0:W1:Y:S01]  /*2a00*/  SYNCS.PHASECHK.TRANS64.TRYWAIT P1, [R5+URZ], R4 ;  /* 0x00000004050075a7 */ /* 0x000062000802017f */
[----:B------:R-:W-:Y:S05]  /*2a10*/  @!P0 BRA `(.L_x_24) ;  /* 0x0000000000048947 */ /* 0x000fea0003800000 */
[----:B------:R-:W-:Y:S01]  /*2a20*/  BPT.TRAP 0x1 ;  /* 0x000000040000795c */ /* 0x000fe20000300000 */
.L_x_24:
[----:B-1----:R-:W-:Y:S05]  /*2a30*/  @P1 BRA `(.L_x_25) ;  /* 0x0000000000081947 */ /* 0x002fea0003800000 */
[----:B------:R-:W1:Y:S02]  /*2a40*/  SYNCS.PHASECHK.TRANS64.TRYWAIT P1, [R5+URZ], R4 ;  /* 0x00000004050075a7 */ /* 0x000e64000802017f */
[----:B-1----:R-:W-:Y:S05]  /*2a50*/  @!P1 BRA `(.L_x_26) ;  /* 0x0000008400f49947 */ /* 0x002fea0003800000 */
.L_x_25:
[----:B------:R-:W-:Y:S01]  /*2a60*/  ULEA UR8, UR21, UR43, 0xc ;  /* 0x0000002b15087291 */ /* 0x000fe2000f8e603f */
[----:B------:R-:W-:Y:S01]  /*2a70*/  WARPGROUP.ARRIVE ;  /* 0x00000000000079c5 */ /* 0x000fe20000000000 */
[----:B------:R-:W-:Y:S01]  /*2a80*/  UIMAD UR10, UR21, 0x180, UR20 ;  /* 0x00000180150a78a4 */ /* 0x000fe2000f8e0214 */
[----:B------:R-:W-:Y:S01]  /*2a90*/  UMOV UR9, 0x40000040 ;  /* 0x4000004000097882 */ /* 0x000fe20000000000 */
[----:B------:R-:W-:Y:S02]  /*2aa0*/  UMOV UR11, 0x40000040 ;  /* 0x40000040000b7882 */ /* 0x000fe40000000000 */
[----:B------:R-:W-:Y:S01]  /*2ab0*/  UIADD3 UR14, UR10, 0x80, URZ ;  /* 0x000000800a0e7890 */ /* 0x000fe2000fffe03f */
[----:B------:R-:W-:Y:S01]  /*2ac0*/  UMOV UR12, UR8 ;  /* 0x00000008000c7c82 */ /* 0x000fe20008000000 */
[----:B------:R-:W-:Y:S01]  /*2ad0*/  UMOV UR13, UR9 ;  /* 0x00000009000d7c82 */ /* 0x000fe20008000000 */
[----:B------:R-:W-:Y:S02]  /*2ae0*/  UMOV UR15, 0x40000040 ;  /* 0x40000040000f7882 */ /* 0x000fe40000000000 */
[----:B------:R-:W-:Y:S01]  /*2af0*/  IGMMA.64x16x32.S8.S8 R112, gdesc[UR8], R112, gsb0 ;  /* 0x00600000087079f1 */ /* 0x000fe20008041070 */
[----:B------:R-:W-:Y:S01]  /*2b00*/  UIADD3 UR18, UR10, 0x100, URZ ;  /* 0x000001000a127890 */ /* 0x000fe2000fffe03f */
[----:B------:R-:W-:Y:S01]  /*2b10*/  UMOV UR16, UR8 ;  /* 0x0000000800107c82 */ /* 0x000fe20008000000 */
[----:B------:R-:W-:Y:S01]  /*2b20*/  UMOV UR17, UR9 ;  /* 0x0000000900117c82 */ /* 0x000fe20008000000 */
[----:B------:R-:W-:Y:S01]  /*2b30*/  UMOV UR19, 0x40000040 ;  /* 0x4000004000137882 */ /* 0x000fe20000000000 */
[----:B------:R-:W-:-:S03]  /*2b40*/  UIADD3 UR4, UR8, 0x400, URZ ;  /* 0x0000040008047890 */ /* 0x000fc6000fffe03f */
[----:B------:R-:W-:Y:S01]  /*2b50*/  UMOV UR6, UR18 ;  /* 0x0000001200067c82 */ /* 0x000fe20008000000 */
[----:B------:R-:W-:Y:S01]  /*2b60*/  UMOV UR7, UR19 ;  /* 0x0000001300077c82 */ /* 0x000fe20008000000 */
[----:B------:R-:W-:Y:S01]  /*2b70*/  UMOV UR5, 0x40000040 ;  /* 0x4000004000057882 */ /* 0x000fe20000000000 */
        /* <DEDUP_REMOVED lines=11> */
[----:B------:R-:W-:Y:S01]  /*2c30*/  UMOV UR7, UR15 ;  /* 0x0000000f00077c82 */ /* 0x000fe20008000000 */
        /* <DEDUP_REMOVED lines=10> */
[----:B------:R-:W-:Y:S01]  /*2ce0*/  UMOV UR4, UR9 ;  /* 0x0000000900047c82 */ /* 0x000fe20008000000 */
[----:B------:R-:W-:Y:S01]  /*2cf0*/  UMOV UR5, 0x40000040 ;  /* 0x4000004000057882 */ /* 0x000fe20000000000 */
[----:B------:R-:W-:Y:S01]  /*2d00*/  UIADD3 UR9, UR8, 0xc00, URZ ;  /* 0x00000c0008097890 */ /* 0x000fe2000fffe03f */
        /* <DEDUP_REMOVED lines=17> */
[----:B------:R-:W-:Y:S01]  /*2e20*/  UMOV UR12, UR4 ;  /* 0x00000004000c7c82 */ /* 0x000fe20008000000 */
[----:B------:R-:W-:Y:S01]  /*2e30*/  UMOV UR13, UR5 ;  /* 0x00000005000d7c82 */ /* 0x000fe20008000000 */
[----:B------:R-:W-:Y:S01]  /*2e40*/  UIADD3 UR18, UR10, 0x82, URZ ;  /* 0x000000820a127890 */ /* 0x000fe2000fffe03f */
[----:B------:R-:W-:Y:S01]  /*2e50*/  UMOV UR19, 0x40000040 ;  /* 0x4000004000137882 */ /* 0x000fe20000000000 */
[----:B------:R-:W-:Y:S01]  /*2e60*/  UIADD3 UR9, UR8, 0x402, URZ ;  /* 0x0000040208097890 */ /* 0x000fe2000fffe03f */
[----:B------:R-:W-:-:S02]  /*2e70*/  WARPGROUP.DEPBAR.LE gsb0, 0x0 ;  /* 0x00008000000079c5 */ /* 0x000fc40000010000 */
[----:B------:R-:W-:-:S06]  /*2e80*/  WARPGROUP.ARRIVE ;  /* 0x00000000000079c5 */ /* 0x000fcc0000000000 */
[----:B------:R-:W-:Y:S01]  /*2e90*/  IGMMA.64x16x32.S8.S8 R24, gdesc[UR4], R24, gsb0 ;  /* 0x00600000041879f1 */ /* 0x000fe20008041018 */
[----:B------:R-:W-:Y:S01]  /*2ea0*/  UMOV UR6, UR10 ;  /* 0x0000000a00067c82 */ /* 0x000fe20008000000 */
[----:B------:R-:W-:Y:S01]  /*2eb0*/  UMOV UR7, UR11 ;  /* 0x0000000b00077c82 */ /* 0x000fe20008000000 */
        /* <DEDUP_REMOVED lines=11> */
[----:B------:R-:W-:Y:S01]  /*2f70*/  IGMMA.64x16x32.S8.S8 R88, gdesc[UR4], R88, gsb0 ;  /* 0x00600000045879f1 */ /* 0x000fe20008041058 */
        /* <DEDUP_REMOVED lines=51> */
[----:B------:R-:W-:Y:S01]  /*32b0*/  UIADD3 UR9, UR8, 0x404, URZ ;  /* 0x0000040408097890 */ /* 0x000fe2000fffe03f */
[----:B------:R-:W-:Y:S02]  /*32c0*/  WARPGROUP.DEPBAR.LE gsb0, 0x0 ;  /* 0x00008000000079c5 */ /* 0x000fe40000010000 */
[----:B------:R-:W-:-:S06]  /*32d0*/  WARPGROUP.ARRIVE ;  /* 0x00000000000079c5 */ /* 0x000fcc0000000000 */
[----:B------:R-:W-:Y:S01]  /*32e0*/  IGMMA.64x16x32.S8.S8 R24, gdesc[UR4], R24, gsb0 ;  /* 0x00600000041879f1 */ /* 0x000fe20008041018 */
[----:B------:R-:W-:Y:S01]  /*32f0*/  UMOV UR6, UR14 ;  /* 0x0000000e00067c82 */ /* 0x000fe20008000000 */
[----:B------:R-:W-:Y:S01]  /*3300*/  UMOV UR7, UR15 ;  /* 0x0000000f00077c82 */ /* 0x000fe20008000000 */
[----:B------:R-:W-:Y:S01]  /*3310*/  UIADD3 UR14, UR10, 0x4, URZ ;  /* 0x000000040a0e7890 */ /* 0x000fe2000fffe03f */
[----:B------:R-:W-:Y:S01]  /*3320*/  UMOV UR15, 0x40000040 ;  /* 0x40000040000f7882 */ /* 0x000fe20000000000 */
        /* <DEDUP_REMOVED lines=141> */
[----:B------:R-:W-:Y:S01]  /*3c00*/  BPT.TRAP 0x1 ;  /* 0x000000040000795c */ /* 0x000fe20000300000 */
.L_x_27:
[----:B------:R-:W-:-:S13]  /*3c10*/  ISETP.NE.AND P1, PT, R19, RZ, PT ;  /* 0x000000ff1300720c */ /* 0x000fda0003f25270 */
[----:B01----:R-:W-:-:S04]  /*3c20*/  @P1 IMAD R4, R3, 0x8, R6 ;  /* 0x0000000803041824 */ /* 0x003fc800078e0206 */
[----:B------:R-:W-:-:S05]  /*3c30*/  @P1 VIADD R5, R4, 0x18 ;  /* 0x0000001804051836 */ /* 0x000fca0000000000 */
[----:B------:R-:W-:-:S04]  /*3c40*/  @P1 PRMT R5, R22, 0x654, R5 ;  /* 0x0000065416051816 */ /* 0x000fc80000000005 */
[----:B------:R0:W-:Y:S01]  /*3c50*/  @P1 SYNCS.ARRIVE.TRANS64.RED.A1T0 RZ, [R5+URZ], RZ ;  /* 0x000000ff05ff19a7 */ /* 0x0001e2000810043f */
[----:B------:R-:W-:-:S13]  /*3c60*/  ISETP.GT.U32.AND P1, PT, R18, 0x1, PT ;  /* 0x000000011200780c */ /* 0x000fda0003f24070 */
[----:B0-----:R-:W-:Y:S05]  /*3c70*/  @P1 BRA `(.L_x_28) ;  /* 0x0000000000041947 */ /* 0x001fea0003800000 */
[----:B------:R-:W-:Y:S01]  /*3c80*/  BPT.TRAP 0x1 ;  /* 0x000000040000795c */ /* 0x000fe20000300000 */
.L_x_28:
[----:B------:R-:W-:Y:S01]  /*3c90*/  UIADD3 UR21, UR21, 0x1, URZ ;  /* 0x0000000115157890 */ /* 0x000fe2000fffe03f */
[C---:B------:R-:W-:Y:S01]  /*3ca0*/  ISETP.GT.AND P2, PT, R0.reuse, 0x1, PT ;  /* 0x000000010000780c */ /* 0x040fe20003f44270 */
[----:B------:R-:W-:Y:S02]  /*3cb0*/  VIADD R3, R3, 0x1 ;  /* 0x0000000103037836 */ /* 0x000fe40000000000 */
[----:B------:R-:W-:Y:S01]  /*3cc0*/  UISETP.NE.AND UP0, UPT, UR21, 0x3, UPT ;  /* 0x000000031500788c */ /* 0x000fe2000bf05270 */
[----:B------:R-:W-:Y:S02]  /*3cd0*/  VIADD R0, R0, 0xffffffff ;  /* 0xffffffff00007836 */ /* 0x000fe40000000000 */
[C---:B------:R-:W-:Y:S01]  /*3ce0*/  ISETP.NE.AND P1, PT, R3.reuse, 0x3, PT ;  /* 0x000000030300780c */ /* 0x040fe20003f25270 */
[----:B------:R-:W-:Y:S02]  /*3cf0*/  USEL UR4, URZ, 0x1, UP0 ;  /* 0x000000013f047887 */ /* 0x000fe40008000000 */
[----:B------:R-:W-:Y:S01]  /*3d00*/  USEL UR21, UR21, URZ, UP0 ;  /* 0x0000003f15157287 */ /* 0x000fe20008000000 */
[----:B------:R-:W-:-:S03]  /*3d10*/  SEL R3, R3, RZ, P1 ;  /* 0x000000ff03037207 */ /* 0x000fc60000800000 */
[----:B------:R-:W-:Y:S01]  /*3d20*/  LOP3.LUT R7, R7, UR4, RZ, 0x3c, !PT ;  /* 0x0000000407077c12 */ /* 0x000fe2000f8e3cff */
[----:B------:R-:W-:Y:S07]  /*3d30*/  @P2 BRA `(.L_x_29) ;  /* 0xffffffec000c2947 */ /* 0x000fee000383ffff */
.L_x_22:
[----:B01----:R-:W0:Y:S02]  /*3d40*/  LDC R0, c[0x0][0x28c] ;  /* 0x0000a300ff007b82 */ /* 0x003e240000000800 */
[----:B0-----:R-:W-:-:S13]  /*3d50*/  ISETP.GE.AND P1, PT, R0, 0x1, PT ;  /* 0x000000010000780c */ /* 0x001fda0003f26270 */
[----:B------:R-:W-:Y:S05]  /*3d60*/  @!P1 BRA `(.L_x_30) ;  /* 0x0000000000449947 */ /* 0x000fea0003800000 */
[----:B------:R-:W-:Y:S05]  /*3d70*/  @!P0 BRA `(.L_x_31) ;  /* 0x0000000000048947 */ /* 0x000fea0003800000 */
[----:B------:R-:W-:Y:S01]  /*3d80*/  BPT.TRAP 0x1 ;  /* 0x000000040000795c */ /* 0x000fe20000300000 */
.L_x_31:
[----:B------:R-:W-:-:S13]  /*3d90*/  ISETP.NE.AND P0, PT, R19, RZ, PT ;  /* 0x000000ff1300720c */ /* 0x000fda0003f05270 */
[----:B------:R-:W-:-:S05]  /*3da0*/  VOTEU.ANY UP0, P0 ;  /* 0x00000000003f7886 */ /* 0x000fca0000000100 */
[----:B------:R-:W-:-:S06]  /*3db0*/  @UP0 UIADD3 UR4, UR42, UR39, URZ ;  /* 0x000000272a040290 */ /* 0x000fcc000fffe03f */
[----:B------:R-:W-:Y:S02]  /*3dc0*/  IMAD.U32 R4, RZ, RZ, UR4 ;  /* 0x00000004ff047e24 */ /* 0x000fe4000f8e00ff */
[----:B------:R-:W-:Y:S02]  /*3dd0*/  IMAD.U32 R3, RZ, RZ, UR4 ;  /* 0x00000004ff037e24 */ /* 0x000fe4000f8e00ff */
[----:B------:R-:W-:-:S05]  /*3de0*/  @P0 IMAD.WIDE.U32 R4, R4, -0x55555555, RZ ;  /* 0xaaaaaaab04040825 */ /* 0x000fca00078e00ff */
[----:B------:R-:W-:-:S05]  /*3df0*/  @P0 SHF.R.U32.HI R0, RZ, 0x1, R5 ;  /* 0x00000001ff000819 */ /* 0x000fca0000011605 */
[----:B------:R-:W-:-:S04]  /*3e00*/  @P0 IMAD R0, R0, -0x3, R3 ;  /* 0xfffffffd00000824 */ /* 0x000fc800078e0203 */
[----:B------:R-:W-:-:S04]  /*3e10*/  @P0 IMAD R0, R0, 0x8, R6 ;  /* 0x0000000800000824 */ /* 0x000fc800078e0206 */
[----:B------:R-:W-:-:S05]  /*3e20*/  @P0 VIADD R3, R0, 0x18 ;  /* 0x0000001800030836 */ /* 0x000fca0000000000 */
[----:B------:R-:W-:-:S04]  /*3e30*/  @P0 PRMT R3, R22, 0x654, R3 ;  /* 0x0000065416030816 */ /* 0x000fc80000000003 */
[----:B------:R0:W-:Y:S01]  /*3e40*/  @P0 SYNCS.ARRIVE.TRANS64.RED.A1T0 RZ, [R3+URZ], RZ ;  /* 0x000000ff03ff09a7 */ /* 0x0001e2000810043f */
[----:B------:R-:W-:-:S13]  /*3e50*/  ISETP.GT.U32.AND P0, PT, R18, 0x1, PT ;  /* 0x000000011200780c */ /* 0x000fda0003f04070 */
[----:B0-----:R-:W-:Y:S05]  /*3e60*/  @P0 BRA `(.L_x_30) ;  /* 0x0000000000040947 */ /* 0x001fea0003800000 */
[----:B------:R-:W-:Y:S01]  /*3e70*/  BPT.TRAP 0x1 ;  /* 0x000000040000795c */ /* 0x000fe20000300000 */
.L_x_30:
[----:B------:R-:W0:Y:S01]  /*3e80*/  LDC R3, c[0x0][0x288] ;  /* 0x0000a200ff037b82 */ /* 0x000e220000000800 */
[----:B------:R-:W-:Y:S01]  /*3e90*/  IMAD R135, R135, 0x30, RZ ;  /* 0x0000003087877824 */ /* 0x000fe200078e02ff */
[----:B------:R-:W-:Y:S01]  /*3ea0*/  UIADD3 UR39, UR41, UR39, URZ ;  /* 0x0000002729277290 */ /* 0x000fe2000fffe03f */
[----:B------:R-:W-:Y:S01]  /*3eb0*/  IMAD.SHL.U32 R140, R23, 0x2, RZ ;  /* 0x00000002178c7824 */ /* 0x000fe200078e00ff */
[----:B------:R-:W-:Y:S01]  /*3ec0*/  ULDC UR7, c[0x0][0x284] ;  /* 0x0000a10000077ab9 */ /* 0x000fe20000000800 */
[----:B------:R-:W-:Y:S01]  /*3ed0*/  IMAD.SHL.U32 R7, R125, 0x200, RZ ;  /* 0x000002007d077824 */ /* 0x000fe200078e00ff */
[----:B------:R-:W-:Y:S01]  /*3ee0*/  UISETP.GT.U32.AND UP0, UPT, UR39, 0x2, UPT ;  /* 0x000000022700788c */ /* 0x000fe2000bf04070 */
[----:B------:R-:W-:Y:S01]  /*3ef0*/  LOP3.LUT R0, R23, 0x3, RZ, 0xc0, !PT ;  /* 0x0000000317007812 */ /* 0x000fe200078ec0ff */
[----:B------:R-:W-:Y:S01]  /*3f00*/  UISETP.GE.U32.AND UP1, UPT, UR41, 0x3, UPT ;  /* 0x000000032900788c */ /* 0x000fe2000bf26070 */
[----:B------:R-:W-:Y:S01]  /*3f10*/  SHF.R.S32.HI R13, RZ, 0x1f, R124 ;  /* 0x0000001fff0d7819 */ /* 0x000fe2000001147c */
[----:B------:R-:W-:Y:S01]  /*3f20*/  UISETP.LT.U32.AND UP0, UPT, UR41, 0x3, UP0 ;  /* 0x000000032900788c */ /* 0x000fe20008701070 */
[----:B------:R-:W-:Y:S01]  /*3f30*/  LOP3.LUT R140, R135, 0x6, R140, 0xf8, !PT ;  /* 0x00000006878c7812 */ /* 0x000fe200078ef88c */
[----:B------:R-:W-:Y:S01]  /*3f40*/  ULDC.64 UR8, c[0x0][0x5d0] ;  /* 0x0001740000087ab9 */ /* 0x000fe20000000a00 */
[----:B------:R-:W-:-:S02]  /*3f50*/  UIMAD.WIDE.U32 UR4, UR39, -0x55555555, URZ ;  /* 0xaaaaaaab270478a5 */ /* 0x000fc4000f8e003f */
[--C-:B------:R-:W-:Y:S01]  /*3f60*/  SHF.R.S32.HI R141, RZ, 0x1f, R140.reuse ;  /* 0x0000001fff8d7819 */ /* 0x100fe2000001148c */
[----:B------:R-:W-:Y:S02]  /*3f70*/  USEL UR6, URZ, 0x1, !UP0 ;  /* 0x000000013f067887 */ /* 0x000fe4000c000000 */
[----:B------:R-:W-:Y:S02]  /*3f80*/  USHF.R.U32.HI UR4, URZ, 0x1, UR5 ;  /* 0x000000013f047899 */ /* 0x000fe40008011605 */
[----:B------:R-:W-:Y:S01]  /*3f90*/  ULOP3.LUT UR38, UR38, UR6, URZ, 0x3c, !UPT ;  /* 0x0000000626267292 */ /* 0x000fe2000f8e3c3f */
[----:B------:R-:W-:Y:S01]  /*3fa0*/  IMAD.WIDE.U32 R4, R124, UR8, R140 ;  /* 0x000000087c047c25 */ /* 0x000fe2000f8e008c */
[----:B------:R-:W-:Y:S01]  /*3fb0*/  UIMAD UR39, UR4, -0x3, UR39 ;  /* 0xfffffffd042778a4 */ /* 0x000fe2000f8e0227 */
[----:B0-----:R-:W-:Y:S02]  /*3fc0*/  ISETP.GE.AND P0, PT, R135, R3, PT ;  /* 0x000000038700720c */ /* 0x001fe40003f06270 */
[----:B------:R-:W-:Y:S01]  /*3fd0*/  IMAD R0, R0, -0x2, R3 ;  /* 0xfffffffe00007824 */ /* 0x000fe200078e0203 */
[----:B------:R-:W-:Y:S01]  /*3fe0*/  @UP1 ULOP3.LUT UR38, UR38, 0x1, UR4, 0x78, !UPT ;  /* 0x0000000126261892 */ /* 0x000fe2000f8e7804 */
[----:B------:R-:W-:Y:S01]  /*3ff0*/  IMAD R3, R13, UR8, RZ ;  /* 0x000000080d037c24 */ /* 0x000fe2000f8e02ff */
[----:B------:R-:W-:-:S03]  /*4000*/  ISETP.GE.OR P0, PT, R7, UR7, P0 ;  /* 0x0000000707007c0c */ /* 0x000fc60008706670 */
[----:B------:R-:W-:-:S04]  /*4010*/  IMAD R3, R124, UR9, R3 ;  /* 0x000000097c037c24 */ /* 0x000fc8000f8e0203 */
[----:B------:R-:W-:Y:S02]  /*4020*/  IMAD.IADD R5, R5, 0x1, R3 ;  /* 0x0000000105057824 */ /* 0x000fe400078e0203 */
[----:B------:R-:W-:Y:S02]  /*4030*/  IMAD.IADD R3, R0, 0x1, -R135 ;  /* 0x0000000100037824 */ /* 0x000fe400078e0a87 */
[----:B------:R-:W-:Y:S02]  /*4040*/  IMAD.MOV.U32 R0, RZ, RZ, -0x1 ;  /* 0xffffffffff007424 */ /* 0x000fe400078e00ff */
[----:B------:R-:W-:Y:S05]  /*4050*/  @P0 BRA `(.L_x_32) ;  /* 0x00000054009c0947 */ /* 0x000fea0003800000 */
[----:B------:R-:W0:Y:S01]  /*4060*/  LDC.64 R10, c[0x0][0x5c8] ;  /* 0x00017200ff0a7b82 */ /* 0x000e220000000a00 */
[----:B-----5:R-:W-:Y:S01]  /*4070*/  ISETP.NE.AND P0, PT, R127, RZ, PT ;  /* 0x000000ff7f00720c */ /* 0x020fe20003f05270 */
[----:B------:R-:W-:Y:S01]  /*4080*/  IMAD.WIDE R20, R125, 0x200, R120 ;  /* 0x000002007d147825 */ /* 0x000fe200078e0278 */
[----:B------:R-:W-:Y:S03]  /*4090*/  BSSY B0, `(.L_x_32) ;  /* 0x0000563000007945 */ /* 0x000fe60003800000 */
[----:B------:R-:W-:Y:S02]  /*40a0*/  IMAD.IADD R12, R130, 0x1, -R7 ;  /* 0x00000001820c7824 */ /* 0x000fe400078e0a07 */
[-C--:B0-----:R-:W-:Y:S02]  /*40b0*/  IMAD R6, R21, R10.reuse, RZ ;  /* 0x0000000a15067224 */ /* 0x081fe400078e02ff */
[----:B------:R-:W-:-:S04]  /*40c0*/  IMAD.WIDE.U32 R8, R20, R10, R4 ;  /* 0x0000000a14087225 */ /* 0x000fc800078e0004 */
[----:B------:R-:W-:-:S04]  /*40d0*/  IMAD R5, R20, R11, R6 ;  /* 0x0000000b14057224 */ /* 0x000fc800078e0206 */
[----:B------:R-:W-:Y:S01]  /*40e0*/  IMAD.IADD R15, R9, 0x1, R5 ;  /* 0x00000001090f7824 */ /* 0x000fe200078e0205 */
[----:B------:R-:W-:Y:S06]  /*40f0*/  @!P0 BRA `(.L_x_33) ;  /* 0x0000003800c88947 */ /* 0x000fec0003800000 */
[----:B------:R-:W0:Y:S01]  /*4100*/  LDC.64 R138, c[0x0][0x5b0] ;  /* 0x00016c00ff8a7b82 */ /* 0x000e220000000a00 */
[----:B------:R-:W-:Y:S01]  /*4110*/  ULDC.64 UR4, c[0x0][0x5b8] ;  /* 0x00016e0000047ab9 */ /* 0x000fe20000000a00 */
[----:B------:R-:W-:Y:S01]  /*4120*/  ISETP.GE.AND P5, PT, R12, 0x1, PT ;  /* 0x000000010c00780c */ /* 0x000fe20003fa6270 */
[----:B------:R-:W-:Y:S01]  /*4130*/  IMAD R5, R13, UR4, RZ ;  /* 0x000000040d057c24 */ /* 0x000fe2000f8e02ff */
[----:B------:R-:W-:Y:S01]  /*4140*/  LOP3.LUT R134, R134, 0xfffffff7, RZ, 0xc0, !PT ;  /* 0xfffffff786867812 */ /* 0x000fe200078ec0ff */
[C---:B------:R-:W-:Y:S01]  /*4150*/  IMAD.WIDE.U32 R140, R124.reuse, UR4, R140 ;  /* 0x000000047c8c7c25 */ /* 0x040fe2000f8e008c */
[----:B------:R-:W-:Y:S01]  /*4160*/  ISETP.LT.OR P3, PT, R3, 0x1, !P5 ;  /* 0x000000010300780c */ /* 0x000fe20006f61670 */
[----:B------:R-:W-:Y:S01]  /*4170*/  BSSY B1, `(.L_x_34) ;  /* 0x000000f000017945 */ /* 0x000fe20003800000 */
[----:B------:R-:W1:Y:S01]  /*4180*/  LDC.64 R136, c[0x0][0x5a8] ;  /* 0x00016a00ff887b82 */ /* 0x000e620000000a00 */
[----:B------:R-:W-:Y:S02]  /*4190*/  IMAD R5, R124, UR5, R5 ;  /* 0x000000057c057c24 */ /* 0x000fe4000f8e0205 */
[----:B------:R-:W-:-:S02]  /*41a0*/  IMAD.MOV.U32 R124, RZ, RZ, R140 ;  /* 0x000000ffff7c7224 */ /* 0x000fc400078e008c */
[----:B------:R-:W-:Y:S02]  /*41b0*/  IMAD.IADD R125, R141, 0x1, R5 ;  /* 0x000000018d7d7824 */ /* 0x000fe400078e0205 */
[----:B------:R-:W-:Y:S01]  /*41c0*/  @P5 LOP3.LUT R134, R134, 0x8, RZ, 0xfc, !PT ;  /* 0x0000000886865812 */ /* 0x000fe200078efcff */
[-C--:B0-----:R-:W-:Y:S01]  /*41d0*/  IMAD R6, R21, R138.reuse, RZ ;  /* 0x0000008a15067224 */ /* 0x081fe200078e02ff */
[----:B------:R-:W-:Y:S01]  /*41e0*/  SHF.L.U64.HI R143, R138, 0x3, R139 ;  /* 0x000000038a8f7819 */ /* 0x000fe2000001028b */
[----:B------:R-:W-:-:S04]  /*41f0*/  IMAD.WIDE.U32 R4, R20, R138, R124 ;  /* 0x0000008a14047225 */ /* 0x000fc800078e007c */
[----:B------:R-:W-:Y:S01]  /*4200*/  IMAD R13, R20, R139, R6 ;  /* 0x0000008b140d7224 */ /* 0x000fe200078e0206 */
[----:B-1----:R-:W-:Y:S01]  /*4210*/  IADD3 R4, P0, R4, R136, RZ ;  /* 0x0000008804047210 */ /* 0x002fe20007f1e0ff */
[----:B------:R-:W-:-:S03]  /*4220*/  IMAD.SHL.U32 R142, R138, 0x8, RZ ;  /* 0x000000088a8e7824 */ /* 0x000fc600078e00ff */
[----:B------:R-:W-:Y:S01]  /*4230*/  IADD3.X R5, R137, R5, R13, P0, !PT ;  /* 0x0000000589057210 */ /* 0x000fe200007fe40d */
[----:B------:R-:W-:Y:S08]  /*4240*/  @P3 BRA `(.L_x_35) ;  /* 0x0000000000043947 */ /* 0x000ff00003800000 */
[----:B------:R0:W5:Y:S02]  /*4250*/  LDG.E.U8 R123, desc[UR44][R4.64] ;  /* 0x0000002c047b7981 */ /* 0x000164000c1e1100 */
.L_x_35:
[----:B------:R-:W-:Y:S05]  /*4260*/  BSYNC B1 ;  /* 0x0000000000017941 */ /* 0x000fea0003800000 */
.L_x_34:
[----:B-----5:R-:W-:Y:S01]  /*4270*/  LOP3.LUT R9, R123, 0xffff, RZ, 0xc0, !PT ;  /* 0x0000ffff7b097812 */ /* 0x020fe200078ec0ff */
[----:B------:R-:W-:Y:S01]  /*4280*/  IMAD.WIDE.U32 R6, R20, R138, R142 ;  /* 0x0000008a14067225 */ /* 0x000fe200078e008e */
[----:B------:R-:W-:Y:S01]  /*4290*/  ULDC.64 UR4, c[0x0][0x5c0] ;  /* 0x0001700000047ab9 */ /* 0x000fe20000000a00 */
[----:B------:R-:W-:Y:S01]  /*42a0*/  ISETP.GE.AND P4, PT, R12, 0x9, PT ;  /* 0x000000090c00780c */ /* 0x000fe20003f86270 */
[----:B------:R-:W-:Y:S01]  /*42b0*/  BSSY B1, `(.L_x_36) ;  /* 0x0000013000017945 */ /* 0x000fe20003800000 */
[----:B------:R-:W-:Y:S01]  /*42c0*/  PRMT R14, R9, 0x8880, RZ ;  /* 0x00008880090e7816 */ /* 0x000fe200000000ff */
[----:B------:R-:W-:Y:S01]  /*42d0*/  IMAD.IADD R7, R13, 0x1, R7 ;  /* 0x000000010d077824 */ /* 0x000fe200078e0207 */
[----:B------:R-:W-:Y:S02]  /*42e0*/  IADD3 R8, P1, R8, UR4, RZ ;  /* 0x0000000408087c10 */ /* 0x000fe4000ff3e0ff */
[----:B------:R-:W-:Y:S01]  /*42f0*/  IADD3 R6, P0, P2, R140, R136, R6 ;  /* 0x000000888c067210 */ /* 0x000fe20007a1e006 */
[----:B------:R-:W-:Y:S01]  /*4300*/  IMAD R13, R14, R127, RZ ;  /* 0x0000007f0e0d7224 */ /* 0x000fe200078e02ff */
[----:B------:R-:W-:-:S02]  /*4310*/  IADD3.X R9, R15, UR5, RZ, P1, !PT ;  /* 0x000000050f097c10 */ /* 0x000fc40008ffe4ff */
[----:B------:R-:W-:Y:S01]  /*4320*/  ISETP.LT.OR P1, PT, R3, 0x2, !P5 ;  /* 0x000000020300780c */ /* 0x000fe20006f21670 */
[----:B------:R-:W-:Y:S01]  /*4330*/  @!P3 IMAD R15, R112, R126, R13 ;  /* 0x0000007e700fb224 */ /* 0x000fe200078e020d */
[----:B------:R-:W-:Y:S02]  /*4340*/  LOP3.LUT R134, R134, 0xffffffef, RZ, 0xc0, !PT ;  /* 0xffffffef86867812 */ /* 0x000fe400078ec0ff */
[----:B------:R-:W-:Y:S02]  /*4350*/  IADD3.X R7, R125, R137, R7, P0, P2 ;  /* 0x000000897d077210 */ /* 0x000fe400007e4407 */
[----:B------:R1:W-:Y:S01]  /*4360*/  @!P3 STG.E.U8 desc[UR44][R8.64], R15 ;  /* 0x0000000f0800b986 */ /* 0x0003e2000c10112c */
[----:B------:R-:W-:Y:S02]  /*4370*/  @P4 LOP3.LUT R134, R134, 0x10, RZ, 0xfc, !PT ;  /* 0x0000001086864812 */ /* 0x000fe400078efcff */
[C---:B------:R-:W-:Y:S02]  /*4380*/  ISETP.LT.OR P0, PT, R3.reuse, 0x1, !P4 ;  /* 0x000000010300780c */ /* 0x040fe40006701670 */
[----:B------:R-:W-:-:S02]  /*4390*/  ISETP.LT.OR P2, PT, R3, 0x2, !P4 ;  /* 0x000000020300780c */ /* 0x000fc40006741670 */
[----:B------:R-:W-:Y:S11]  /*43a0*/  @P1 BRA `(.L_x_37) ;  /* 0x00000000000c1947 */ /* 0x000ff60003800000 */
[----:B------:R-:W2:Y:S02]  /*43b0*/  LDG.E.U8 R123, desc[UR44][R4.64+0x1] ;  /* 0x0000012c047b7981 */ /* 0x000ea4000c1e1100 */
[----:B--2---:R-:W-:-:S05]  /*43c0*/  PRMT R14, R123, 0x8880, RZ ;  /* 0x000088807b0e7816 */ /* 0x004fca00000000ff */
[----:B------:R-:W-:-:S07]  /*43d0*/  IMAD R13, R14, R127, RZ ;  /* 0x0000007f0e0d7224 */ /* 0x000fce00078e02ff */
.L_x_37:
[----:B------:R-:W-:Y:S05]  /*43e0*/  BSYNC B1 ;  /* 0x0000000000017941 */ /* 0x000fea0003800000 */
.L_x_36:
[----:B------:R-:W-:Y:S01]  /*43f0*/  @!P1 IMAD R135, R113, R126, R13 ;  /* 0x0000007e71879224 */ /* 0x000fe200078e020d */
[CC--:B------:R-:W-:Y:S01]  /*4400*/  @!P0 IADD3 R14, P3, R8.reuse, R131.reuse, RZ ;  /* 0x00000083080e8210 */ /* 0x0c0fe20007f7e0ff */
[----:B------:R-:W-:Y:S03]  /*4410*/  BSSY B1, `(.L_x_38) ;  /* 0x0000009000017945 */ /* 0x000fe60003800000 */
[----:B------:R2:W-:Y:S01]  /*4420*/  @!P1 STG.E.U8 desc[UR44][R8.64+0x1], R135 ;  /* 0x0000018708009986 */ /* 0x0005e2000c10112c */
[----:B-1----:R-:W-:Y:S01]  /*4430*/  @!P0 IMAD.X R15, R9, 0x1, R128, P3 ;  /* 0x00000001090f8824 */ /* 0x002fe200018e0680 */
[----:B------:R-:W-:Y:S02]  /*4440*/  ISETP.LT.OR P1, PT, R3, 0x9, !P5 ;  /* 0x000000090300780c */ /* 0x000fe40006f21670 */
[----:B------:R-:W-:Y:S01]  /*4450*/  @!P2 IADD3 R112, P3, R8, R131, RZ ;  /* 0x000000830870a210 */ /* 0x000fe20007f7e0ff */
[----:B------:R-:W-:-:S12]  /*4460*/  @P0 BRA `(.L_x_39) ;  /* 0x00000000000c0947 */ /* 0x000fd80003800000 */
[----:B------:R-:W3:Y:S02]  /*4470*/  LDG.E.U8 R123, desc[UR44][R6.64] ;  /* 0x0000002c067b7981 */ /* 0x000ee4000c1e1100 */
[----:B---3--:R-:W-:-:S05]  /*4480*/  PRMT R144, R123, 0x8880, RZ ;  /* 0x000088807b907816 */ /* 0x008fca00000000ff */
[----:B------:R-:W-:-:S07]  /*4490*/  IMAD R13, R144, R127, RZ ;  /* 0x0000007f900d7224 */ /* 0x000fce00078e02ff */
.L_x_39:
[----:B------:R-:W-:Y:S05]  /*44a0*/  BSYNC B1 ;  /* 0x0000000000017941 */ /* 0x000fea0003800000 */
.L_x_38:
[----:B--2---:R-:W-:Y:S01]  /*44b0*/  @!P0 IMAD R135, R114, R126, R13 ;  /* 0x0000007e72878224 */ /* 0x004fe200078e020d */
[----:B------:R-:W-:Y:S01]  /*44c0*/  BSSY B1, `(.L_x_40) ;  /* 0x0000007000017945 */ /* 0x000fe20003800000 */
[----:B------:R-:W-:-:S03]  /*44d0*/  @!P2 IMAD.X R113, R9, 0x1, R128, P3 ;  /* 0x000000010971a824 */ /* 0x000fc600018e0680 */
[----:B------:R1:W-:Y:S01]  /*44e0*/  @!P0 STG.E.U8 desc[UR44][R14.64], R135 ;  /* 0x000000870e008986 */ /* 0x0003e2000c10112c */
[----:B------:R-:W-:Y:S05]  /*44f0*/  @P2 BRA `(.L_x_41) ;  /* 0x00000000000c2947 */ /* 0x000fea0003800000 */
[----:B------:R-:W1:Y:S02]  /*4500*/  LDG.E.U8 R123, desc[UR44][R6.64+0x1] ;  /* 0x0000012c067b7981 */ /* 0x000e64000c1e1100 */
[----:B-1----:R-:W-:-:S05]  /*4510*/  PRMT R14, R123, 0x8880, RZ ;  /* 0x000088807b0e7816 */ /* 0x002fca00000000ff */
[----:B------:R-:W-:-:S07]  /*4520*/  IMAD R13, R14, R127, RZ ;  /* 0x0000007f0e0d7224 */ /* 0x000fce00078e02ff */
.L_x_41:
[----:B------:R-:W-:Y:S05]  /*4530*/  BSYNC B1 ;  /* 0x0000000000017941 */ /* 0x000fea0003800000 */
.L_x_40:
[----:B------:R-:W-:Y:S01]  /*4540*/  @!P2 IMAD R115, R115, R126, R13 ;  /* 0x0000007e7373a224 */ /* 0x000fe200078e020d */
[----:B------:R-:W-:Y:S04]  /*4550*/  BSSY B1, `(.L_x_42) ;  /* 0x0000006000017945 */ /* 0x000fe80003800000 */
[----:B------:R2:W-:Y:S01]  /*4560*/  @!P2 STG.E.U8 desc[UR44][R112.64+0x1], R115 ;  /* 0x000001737000a986 */ /* 0x0005e2000c10112c */
[----:B------:R-:W-:Y:S05]  /*4570*/  @P1 BRA `(.L_x_43) ;  /* 0x00000000000c1947 */ /* 0x000fea0003800000 */
[----:B------:R-:W1:Y:S02]  /*4580*/  LDG.E.U8 R123, desc[UR44][R4.64+0x8] ;  /* 0x0000082c047b7981 */ /* 0x000e64000c1e1100 */
[----:B-1----:R-:W-:-:S05]  /*4590*/  PRMT R14, R123, 0x8880, RZ ;  /* 0x000088807b0e7816 */ /* 0x002fca00000000ff */
[----:B------:R-:W-:-:S07]  /*45a0*/  IMAD R13, R14, R127, RZ ;  /* 0x0000007f0e0d7224 */ /* 0x000fce00078e02ff */
.L_x_43:
[----:B------:R-:W-:Y:S05]  /*45b0*/  BSYNC B1 ;  /* 0x0000000000017941 */ /* 0x000fea0003800000 */
.L_x_42:
[C---:B------:R-:W-:Y:S01]  /*45c0*/  ISETP.LT.OR P3, PT, R3.reuse, 0xa, !P5 ;  /* 0x0000000a0300780c */ /* 0x040fe20006f61670 */
[----:B-1----:R-:W-:Y:S01]  /*45d0*/  @!P1 IMAD R15, R116, R126, R13 ;  /* 0x0000007e740f9224 */ /* 0x002fe200078e020d */
[----:B------:R-:W-:Y:S01]  /*45e0*/  BSSY B1, `(.L_x_44) ;  /* 0x000000a000017945 */ /* 0x000fe20003800000 */
[C---:B------:R-:W-:Y:S02]  /*45f0*/  ISETP.LT.OR P2, PT, R3.reuse, 0x9, !P4 ;  /* 0x000000090300780c */ /* 0x040fe40006741670 */
[----:B------:R-:W-:Y:S01]  /*4600*/  ISETP.LT.OR P0, PT, R3, 0xa, !P4 ;  /* 0x0000000a0300780c */ /* 0x000fe20006701670 */
[----:B------:R1:W-:Y:S01]  /*4610*/  @!P1 STG.E.U8 desc[UR44][R8.64+0x8], R15 ;  /* 0x0000080f08009986 */ /* 0x0003e2000c10112c */
[----:B--2---:R-:W-:-:S05]  /*4620*/  IADD3 R113, P1, R20, 0x80, RZ ;  /* 0x0000008014717810 */ /* 0x004fca0007f3e0ff */
[----:B------:R-:W-:Y:S01]  /*4630*/  IMAD.X R115, RZ, RZ, R21, P1 ;  /* 0x000000ffff737224 */ /* 0x000fe200008e0615 */
[----:B------:R-:W-:Y:S07]  /*4640*/  @P3 BRA `(.L_x_45) ;  /* 0x00000000000c3947 */ /* 0x000fee0003800000 */
[----:B------:R-:W2:Y:S02]  /*4650*/  LDG.E.U8 R123, desc[UR44][R4.64+0x9] ;  /* 0x0000092c047b7981 */ /* 0x000ea4000c1e1100 */
[----:B--2---:R-:W-:-:S05]  /*4660*/  PRMT R14, R123, 0x8880, RZ ;  /* 0x000088807b0e7816 */ /* 0x004fca00000000ff */
[----:B------:R-:W-:-:S07]  /*4670*/  IMAD R13, R14, R127, RZ ;  /* 0x0000007f0e0d7224 */ /* 0x000fce00078e02ff */
.L_x_45:
[----:B------:R-:W-:Y:S05]  /*4680*/  BSYNC B1 ;  /* 0x0000000000017941 */ /* 0x000fea0003800000 */
.L_x_44:
[----:B------:R-:W-:Y:S01]  /*4690*/  @!P2 IADD3 R114, P1, R8, R131, RZ ;  /* 0x000000830872a210 */ /* 0x000fe20007f3e0ff */
[----:B------:R-:W-:Y:S01]  /*46a0*/  @!P3 IMAD R117, R117, R126, R13 ;  /* 0x0000007e7575b224 */ /* 0x000fe200078e020d */
[----:B------:R-:W-:Y:S01]  /*46b0*/  BSSY B1, `(.L_x_46) ;  /* 0x0000010000017945 */ /* 0x000fe20003800000 */
[-C--:B------:R-:W-:Y:S02]  /*46c0*/  IMAD R112, R115, R138.reuse, RZ ;  /* 0x0000008a73707224 */ /* 0x080fe400078e02ff */
[----:B-1----:R-:W-:Y:S01]  /*46d0*/  IMAD.WIDE.U32 R14, R113, R138, R124 ;  /* 0x0000008a710e7225 */ /* 0x002fe200078e007c */
[----:B------:R1:W-:Y:S03]  /*46e0*/  @!P3 STG.E.U8 desc[UR44][R8.64+0x9], R117 ;  /* 0x000009750800b986 */ /* 0x0003e6000c10112c */
[----:B------:R-:W-:Y:S01]  /*46f0*/  @!P2 IMAD.X R115, R9, 0x1, R128, P1 ;  /* 0x000000010973a824 */ /* 0x000fe200008e0680 */
[----:B------:R-:W-:Y:S01]  /*4700*/  IADD3 R149, P1, R20, 0x100, RZ ;  /* 0x0000010014957810 */ /* 0x000fe20007f3e0ff */
[----:B------:R-:W-:Y:S01]  /*4710*/  IMAD R135, R113, R139, R112 ;  /* 0x0000008b71877224 */ /* 0x000fe200078e0270 */
[----:B------:R-:W-:-:S03]  /*4720*/  IADD3 R14, P3, R14, R136, RZ ;  /* 0x000000880e0e7210 */ /* 0x000fc60007f7e0ff */
[----:B------:R-:W-:Y:S01]  /*4730*/  IMAD.X R145, RZ, RZ, R21, P1 ;  /* 0x000000ffff917224 */ /* 0x000fe200008e0615 */
[----:B------:R-:W-:Y:S02]  /*4740*/  IADD3.X R15, R137, R15, R135, P3, !PT ;  /* 0x0000000f890f7210 */ /* 0x000fe40001ffe487 */
[----:B------:R-:W-:Y:S02]  /*4750*/  IADD3 R151, P3, R20, 0x180, RZ ;  /* 0x0000018014977810 */ /* 0x000fe40007f7e0ff */
[----:B------:R-:W-:Y:S01]  /*4760*/  @!P0 IADD3 R144, P1, R8, R131, RZ ;  /* 0x0000008308908210 */ /* 0x000fe20007f3e0ff */
[----:B-1----:R-:W-:-:S12]  /*4770*/  @P2 BRA `(.L_x_47) ;  /* 0x00000000000c2947 */ /* 0x002fd80003800000 */
[----:B------:R-:W2:Y:S02]  /*4780*/  LDG.E.U8 R123, desc[UR44][R6.64+0x8] ;  /* 0x0000082c067b7981 */ /* 0x000ea4000c1e1100 */
[----:B--2---:R-:W-:-:S05]  /*4790*/  PRMT R112, R123, 0x8880, RZ ;  /* 0x000088807b707816 */ /* 0x004fca00000000ff */
[----:B------:R-:W-:-:S07]  /*47a0*/  IMAD R13, R112, R127, RZ ;  /* 0x0000007f700d7224 */ /* 0x000fce00078e02ff */
.L_x_47:
[----:B------:R-:W-:Y:S05]  /*47b0*/  BSYNC B1 ;  /* 0x0000000000017941 */ /* 0x000fea0003800000 */
.L_x_46:
[----:B------:R-:W-:Y:S01]  /*47c0*/  @!P2 IMAD R117, R118, R126, R13 ;  /* 0x0000007e7675a224 */ /* 0x000fe200078e020d */
[----:B------:R-:W-:Y:S01]  /*47d0*/  BSSY B1, `(.L_x_48) ;  /* 0x0000009000017945 */ /* 0x000fe20003800000 */
[----:B------:R-:W-:Y:S02]  /*47e0*/  IMAD.X R153, RZ, RZ, R21, P3 ;  /* 0x000000ffff997224 */ /* 0x000fe400018e0615 */
[-C--:B------:R-:W-:Y:S01]  /*47f0*/  IMAD R116, R145, R138.reuse, RZ ;  /* 0x0000008a91747224 */ /* 0x080fe200078e02ff */
[----:B------:R1:W-:Y:S01]  /*4800*/  @!P2 STG.E.U8 desc[UR44][R114.64+0x8], R117 ;  /* 0x000008757200a986 */ /* 0x0003e2000c10112c */
[----:B------:R-:W-:Y:S01]  /*4810*/  IMAD.WIDE.U32 R112, R113, R138, R142 ;  /* 0x0000008a71707225 */ /* 0x000fe200078e008e */
[----:B------:R-:W-:Y:S06]  /*4820*/  @P0 BRA `(.L_x_49) ;  /* 0x00000000000c0947 */ /* 0x000fec0003800000 */
[----:B------:R-:W2:Y:S02]  /*4830*/  LDG.E.U8 R123, desc[UR44][R6.64+0x9] ;  /* 0x0000092c067b7981 */ /* 0x000ea4000c1e1100 */
[----:B--2---:R-:W-:-:S05]  /*4840*/  PRMT R20, R123, 0x8880, RZ ;  /* 0x000088807b147816 */ /* 0x004fca00000000ff */
[----:B------:R-:W-:-:S07]  /*4850*/  IMAD R13, R20, R127, RZ ;  /* 0x0000007f140d7224 */ /* 0x000fce00078e02ff */
.L_x_49:
[----:B------:R-:W-:Y:S05]  /*4860*/  BSYNC B1 ;  /* 0x0000000000017941 */ /* 0x000fea0003800000 */
.L_x_48:
[----:B------:R-:W-:Y:S01]  /*4870*/  @!P0 IMAD R119, R119, R126, R13 ;  /* 0x0000007e77778224 */ /* 0x000fe200078e020d */
[----:B------:R-:W-:Y:S01]  /*4880*/  ISETP.GE.AND P4, PT, R12, 0x81, PT ;  /* 0x000000810c00780c */ /* 0x000fe20003f86270 */
[----:B------:R-:W-:Y:S01]  /*4890*/  @!P0 IMAD.X R145, R9, 0x1, R128, P1 ;  /* 0x0000000109918824 */ /* 0x000fe200008e0680 */
[----:B------:R-:W-:Y:S01]  /*48a0*/  IADD3 R112, P2, P3, R140, R136, R112 ;  /* 0x000000888c707210 */ /* 0x000fe20007b5e070 */
[C---:B------:R-:W-:Y:S01]  /*48b0*/  IMAD R147, R149.reuse, R139, R116 ;  /* 0x0000008b95937224 */ /* 0x040fe200078e0274 */
[----:B------:R-:W-:Y:S01]  /*48c0*/  LOP3.LUT R134, R134, 0xfffffffd, RZ, 0xc0, !PT ;  /* 0xfffffffd86867812 */ /* 0x000fe200078ec0ff */
[----:B------:R-:W-:Y:S01]  /*48d0*/  IMAD.WIDE.U32 R20, R149, R138, R142 ;  /* 0x0000008a95147225 */ /* 0x000fe200078e008e */
[----:B------:R2:W-:Y:S01]  /*48e0*/  @!P0 STG.E.U8 desc[UR44][R144.64+0x9], R119 ;  /* 0x0000097790008986 */ /* 0x0005e2000c10112c */
[----:B------:R-:W-:Y:S02]  /*48f0*/  BSSY B1, `(.L_x_50) ;  /* 0x0000013000017945 */ /* 0x000fe40003800000 */
[----:B------:R-:W-:Y:S01]  /*4900*/  IMAD.IADD R21, R147, 0x1, R21 ;  /* 0x0000000193157824 */ /* 0x000fe200078e0215 */
[----:B------:R-:W-:Y:S01]  /*4910*/  IADD3 R20, P0, P1, R140, R136, R20 ;  /* 0x000000888c147210 */ /* 0x000fe2000791e014 */
[----:B------:R-:W-:-:S02]  /*4920*/  IMAD.IADD R113, R135, 0x1, R113 ;  /* 0x0000000187717824 */ /* 0x000fc400078e0271 */
[-C--:B------:R-:W-:Y:S01]  /*4930*/  IMAD R118, R153, R138.reuse, RZ ;  /* 0x0000008a99767224 */ /* 0x080fe200078e02ff */
[-C--:B------:R-:W-:Y:S01]  /*4940*/  IADD3.X R21, R125, R137.reuse, R21, P0, P1 ;  /* 0x000000897d157210 */ /* 0x080fe200007e2415 */
[----:B------:R-:W-:Y:S01]  /*4950*/  IMAD.WIDE.U32 R142, R151, R138, R142 ;  /* 0x0000008a978e7225 */ /* 0x000fe200078e008e */
[----:B------:R-:W-:Y:S02]  /*4960*/  ISETP.LT.OR P0, PT, R3, 0x1, !P4 ;  /* 0x000000010300780c */ /* 0x000fe40006701670 */
[----:B------:R-:W-:Y:S01]  /*4970*/  IADD3.X R113, R125, R137, R113, P2, P3 ;  /* 0x000000897d717210 */ /* 0x000fe200017e6471 */
[----:B------:R-:W-:Y:S01]  /*4980*/  IMAD R139, R151, R139, R118 ;  /* 0x0000008b978b7224 */ /* 0x000fe200078e0276 */
[----:B------:R-:W-:Y:S02]  /*4990*/  IADD3 R116, P2, R8, R132, RZ ;  /* 0x0000008408747210 */ /* 0x000fe40007f5e0ff */
[----:B------:R-:W-:-:S03]  /*49a0*/  @P4 LOP3.LUT R134, R134, 0x2, RZ, 0xfc, !PT ;  /* 0x0000000286864812 */ /* 0x000fc600078efcff */
[----:B-1----:R-:W-:Y:S01]  /*49b0*/  IMAD.X R117, R9, 0x1, R129, P2 ;  /* 0x0000000109757824 */ /* 0x002fe200010e0681 */
[----:B------:R-:W-:Y:S01]  /*49c0*/  IADD3 R114, P1, P2, R140, R136, R142 ;  /* 0x000000888c727210 */ /* 0x000fe20007a3e08e */
[----:B------:R-:W-:Y:S02]  /*49d0*/  IMAD.IADD R142, R139, 0x1, R143 ;  /* 0x000000018b8e7824 */ /* 0x000fe400078e028f */
[----:B--2---:R-:W-:Y:S10]  /*49e0*/  @P0 BRA `(.L_x_51) ;  /* 0x00000000000c0947 */ /* 0x004ff40003800000 */
[----:B------:R-:W2:Y:S02]  /*49f0*/  LDG.E.U8 R123, desc[UR44][R14.64] ;  /* 0x0000002c0e7b7981 */ /* 0x000ea4000c1e1100 */
[----:B--2---:R-:W-:-:S05]  /*4a00*/  PRMT R118, R123, 0x8880, RZ ;  /* 0x000088807b767816 */ /* 0x004fca00000000ff */
[----:B------:R-:W-:-:S07]  /*4a10*/  IMAD R13, R118, R127, RZ ;  /* 0x0000007f760d7224 */ /* 0x000fce00078e02ff */
.L_x_51:
[----:B------:R-:W-:Y:S05]  /*4a20*/  BSYNC B1 ;  /* 0x0000000000017941 */ /* 0x000fea0003800000 */
.L_x_50:
[----:B------:R-:W-:Y:S01]  /*4a30*/  IADD3.X R115, R125, R137, R142, P1, P2 ;  /* 0x000000897d737210 */ /* 0x000fe20000fe448e */
[----:B------:R-:W-:Y:S01]  /*4a40*/  @!P0 IMAD R119, R104, R126, R13 ;  /* 0x0000007e68778224 */ /* 0x000fe200078e020d */
[C---:B------:R-:W-:Y:S01]  /*4a50*/  ISETP.LT.OR P1, PT, R3.reuse, 0x2, !P4 ;  /* 0x000000020300780c */ /* 0x040fe20006721670 */
[----:B------:R-:W-:Y:S01]  /*4a60*/  BSSY B1, `(.L_x_52) ;  /* 0x0000008000017945 */ /* 0x000fe20003800000 */
[----:B------:R-:W-:Y:S02]  /*4a70*/  ISETP.GE.AND P5, PT, R12, 0x89, PT ;  /* 0x000000890c00780c */ /* 0x000fe40003fa6270 */
[----:B------:R1:W-:Y:S02]  /*4a80*/  @!P0 STG.E.U8 desc[UR44][R116.64], R119 ;  /* 0x0000007774008986 */ /* 0x0003e4000c10112c */
[----:B------:R-:W-:-:S07]  /*4a90*/  ISETP.LT.OR P0, PT, R3, 0x1, !P5 ;  /* 0x000000010300780c */ /* 0x000fce0006f01670 */
[----:B------:R-:W-:Y:S06]  /*4aa0*/  @P1 BRA `(.L_x_53) ;  /* 0x00000000000c1947 */ /* 0x000fec0003800000 */
[----:B------:R-:W2:Y:S02]  /*4ab0*/  LDG.E.U8 R123, desc[UR44][R14.64+0x1] ;  /* 0x0000012c0e7b7981 */ /* 0x000ea4000c1e1100 */
[----:B--2---:R-:W-:-:S05]  /*4ac0*/  PRMT R104, R123, 0x8880, RZ ;  /* 0x000088807b687816 */ /* 0x004fca00000000ff */
[----:B------:R-:W-:-:S07]  /*4ad0*/  IMAD R13, R104, R127, RZ ;  /* 0x0000007f680d7224 */ /* 0x000fce00078e02ff */
.L_x_53:
[----:B------:R-:W-:Y:S05]  /*4ae0*/  BSYNC B1 ;  /* 0x0000000000017941 */ /* 0x000fea0003800000 */
.L_x_52:
[----:B------:R-:W-:Y:S01]  /*4af0*/  @!P1 IMAD R135, R105, R126, R13 ;  /* 0x0000007e69879224 */ /* 0x000fe200078e020d */
[----:B------:R-:W-:Y:S01]  /*4b00*/  BSSY B1, `(.L_x_54) ;  /* 0x000000b000017945 */ /* 0x000fe20003800000 */
[----:B------:R-:W-:Y:S02]  /*4b10*/  IMAD.MOV.U32 R104, RZ, RZ, R116 ;  /* 0x000000ffff687224 */ /* 0x000fe400078e0074 */
[----:B------:R-:W-:-:S05]  /*4b20*/  IMAD.MOV.U32 R105, RZ, RZ, R117 ;  /* 0x000000ffff697224 */ /* 0x000fca00078e0075 */
[----:B------:R2:W-:Y:S01]  /*4b30*/  @!P1 STG.E.U8 desc[UR44][R104.64+0x1], R135 ;  /* 0x0000018768009986 */ /* 0x0005e2000c10112c */
[----:B------:R-:W-:-:S05]  /*4b40*/  @!P0 IADD3 R118, P1, R116, R131, RZ ;  /* 0x0000008374768210 */ /* 0x000fca0007f3e0ff */
[----:B-1----:R-:W-:Y:S01]  /*4b50*/  @!P0 IMAD.X R119, R117, 0x1, R128, P1 ;  /* 0x0000000175778824 */ /* 0x002fe200008e0680 */
[----:B------:R-:W-:Y:S01]  /*4b60*/  ISETP.LT.OR P1, PT, R3, 0x2, !P5 ;  /* 0x000000020300780c */ /* 0x000fe20006f21670 */
[----:B------:R-:W-:-:S12]  /*4b70*/  @P0 BRA `(.L_x_55) ;  /* 0x00000000000c0947 */ /* 0x000fd80003800000 */
[----:B------:R-:W3:Y:S02]  /*4b80*/  LDG.E.U8 R123, desc[UR44][R112.64] ;  /* 0x0000002c707b7981 */ /* 0x000ee4000c1e1100 */
[----:B---3--:R-:W-:-:S05]  /*4b90*/  PRMT R140, R123, 0x8880, RZ ;  /* 0x000088807b8c7816 */ /* 0x008fca00000000ff */
[----:B------:R-:W-:-:S07]  /*4ba0*/  IMAD R13, R140, R127, RZ ;  /* 0x0000007f8c0d7224 */ /* 0x000fce00078e02ff */
.L_x_55:
[----:B------:R-:W-:Y:S05]  /*4bb0*/  BSYNC B1 ;  /* 0x0000000000017941 */ /* 0x000fea0003800000 */
.L_x_54:
[----:B--2---:R-:W-:Y:S01]  /*4bc0*/  @!P0 IMAD R135, R106, R126, R13 ;  /* 0x0000007e6a878224 */ /* 0x004fe200078e020d */
[----:B------:R-:W-:Y:S04]  /*4bd0*/  BSSY B1, `(.L_x_56) ;  /* 0x0000009000017945 */ /* 0x000fe80003800000 */
[----:B------:R1:W-:Y:S01]  /*4be0*/  @!P0 STG.E.U8 desc[UR44][R118.64], R135 ;  /* 0x0000008776008986 */ /* 0x0003e2000c10112c */
[----:B------:R-:W-:-:S05]  /*4bf0*/  @!P1 IADD3 R140, P0, R131, R116, RZ ;  /* 0x00000074838c9210 */ /* 0x000fca0007f1e0ff */
[----:B------:R-:W-:Y:S01]  /*4c00*/  @!P1 IMAD.X R141, R128, 0x1, R117, P0 ;  /* 0x00000001808d9824 */ /* 0x000fe200000e0675 */
[----:B------:R-:W-:Y:S01]  /*4c10*/  ISETP.LT.OR P0, PT, R3, 0x9, !P4 ;  /* 0x000000090300780c */ /* 0x000fe20006701670 */
[----:B------:R-:W-:-:S12]  /*4c20*/  @P1 BRA `(.L_x_57) ;  /* 0x00000000000c1947 */ /* 0x000fd80003800000 */
[----:B------:R-:W2:Y:S02]  /*4c30*/  LDG.E.U8 R123, desc[UR44][R112.64+0x1] ;  /* 0x0000012c707b7981 */ /* 0x000ea4000c1e1100 */
[----:B--2---:R-:W-:-:S05]  /*4c40*/  PRMT R106, R123, 0x8880, RZ ;  /* 0x000088807b6a7816 */ /* 0x004fca00000000ff */
[----:B------:R-:W-:-:S07]  /*4c50*/  IMAD R13, R106, R127, RZ ;  /* 0x0000007f6a0d7224 */ /* 0x000fce00078e02ff */
.L_x_57:
[----:B------:R-:W-:Y:S05]  /*4c60*/  BSYNC B1 ;  /* 0x0000000000017941 */ /* 0x000fea0003800000 */
.L_x_56:
[----:B------:R-:W-:Y:S01]  /*4c70*/  @!P1 IMAD R107, R107, R126, R13 ;  /* 0x0000007e6b6b9224 */ /* 0x000fe200078e020d */
[----:B------:R-:W-:Y:S04]  /*4c80*/  BSSY B1, `(.L_x_58) ;  /* 0x0000006000017945 */ /* 0x000fe80003800000 */
[----:B------:R2:W-:Y:S01]  /*4c90*/  @!P1 STG.E.U8 desc[UR44][R140.64+0x1], R107 ;  /* 0x0000016b8c009986 */ /* 0x0005e2000c10112c */
[----:B------:R-:W-:Y:S05]  /*4ca0*/  @P0 BRA `(.L_x_59) ;  /* 0x00000000000c0947 */ /* 0x000fea0003800000 */
[----:B------:R-:W3:Y:S02]  /*4cb0*/  LDG.E.U8 R123, desc[UR44][R14.64+0x8] ;  /* 0x0000082c0e7b7981 */ /* 0x000ee4000c1e1100 */
[----:B---3--:R-:W-:-:S05]  /*4cc0*/  PRMT R106, R123, 0x8880, RZ ;  /* 0x000088807b6a7816 */ /* 0x008fca00000000ff */
[----:B------:R-:W-:-:S07]  /*4cd0*/  IMAD R13, R106, R127, RZ ;  /* 0x0000007f6a0d7224 */ /* 0x000fce00078e02ff */
.L_x_59:
[----:B------:R-:W-:Y:S05]  /*4ce0*/  BSYNC B1 ;  /* 0x0000000000017941 */ /* 0x000fea0003800000 */
.L_x_58:
[----:B-1----:R-:W-:Y:S01]  /*4cf0*/  @!P0 IMAD R119, R108, R126, R13 ;  /* 0x0000007e6c778224 */ /* 0x002fe200078e020d */
[----:B------:R-:W-:Y:S01]  /*4d00*/  BSSY B1, `(.L_x_60) ;  /* 0x000000a000017945 */ /* 0x000fe20003800000 */
[----:B------:R-:W-:Y:S01]  /*4d10*/  @!P0 IMAD.MOV.U32 R106, RZ, RZ, R116 ;  /* 0x000000ffff6a8224 */ /* 0x000fe200078e0074 */
[----:B------:R-:W-:Y:S01]  /*4d20*/  ISETP.LT.OR P1, PT, R3, 0x9, !P5 ;  /* 0x000000090300780c */ /* 0x000fe20006f21670 */
[----:B--2---:R-:W-:-:S05]  /*4d30*/  @!P0 IMAD.MOV.U32 R107, RZ, RZ, R117 ;  /* 0x000000ffff6b8224 */ /* 0x004fca00078e0075 */
[----:B------:R1:W-:Y:S01]  /*4d40*/  @!P0 STG.E.U8 desc[UR44][R106.64+0x8], R119 ;  /* 0x000008776a008986 */ /* 0x0003e2000c10112c */
[----:B------:R-:W-:-:S13]  /*4d50*/  ISETP.LT.OR P0, PT, R3, 0xa, !P4 ;  /* 0x0000000a0300780c */ /* 0x000fda0006701670 */
[----:B-1----:R-:W-:Y:S05]  /*4d60*/  @P0 BRA `(.L_x_61) ;  /* 0x00000000000c0947 */ /* 0x002fea0003800000 */
[----:B------:R-:W2:Y:S02]  /*4d70*/  LDG.E.U8 R123, desc[UR44][R14.64+0x9] ;  /* 0x0000092c0e7b7981 */ /* 0x000ea4000c1e1100 */
[----:B--2---:R-:W-:-:S05]  /*4d80*/  PRMT R106, R123, 0x8880, RZ ;  /* 0x000088807b6a7816 */ /* 0x004fca00000000ff */
[----:B------:R-:W-:-:S07]  /*4d90*/  IMAD R13, R106, R127, RZ ;  /* 0x0000007f6a0d7224 */ /* 0x000fce00078e02ff */
.L_x_61:
[----:B------:R-:W-:Y:S05]  /*4da0*/  BSYNC B1 ;  /* 0x0000000000017941 */ /* 0x000fea0003800000 */
.L_x_60:
[----:B------:R-:W-:Y:S01]  /*4db0*/  @!P0 IMAD R109, R109, R126, R13 ;  /* 0x0000007e6d6d8224 */ /* 0x000fe200078e020d */
        /* <DEDUP_REMOVED lines=9> */
.L_x_63:
[----:B------:R-:W-:Y:S05]  /*4e50*/  BSYNC B1 ;  /* 0x0000000000017941 */ /* 0x000fea0003800000 */
.L_x_62:
[----:B------:R-:W-:Y:S01]  /*4e60*/  @!P1 IMAD R135, R110, R126, R13 ;  /* 0x0000007e6e879224 */ /* 0x000fe200078e020d */
[----:B------:R-:W-:Y:S01]  /*4e70*/  BSSY B1, `(.L_x_64) ;  /* 0x000000a000017945 */ /* 0x000fe20003800000 */
[----:B-1----:R-:W-:-:S03]  /*4e80*/  IMAD.WIDE.U32 R108, R149, R138, R124 ;  /* 0x0000008a956c7225 */ /* 0x002fc600078e007c */
[----:B------:R1:W-:Y:S01]  /*4e90*/  @!P1 STG.E.U8 desc[UR44][R118.64+0x8], R135 ;  /* 0x0000088776009986 */ /* 0x0003e2000c10112c */
[----:B------:R-:W-:-:S05]  /*4ea0*/  @!P0 IADD3 R140, P1, R131, R116, RZ ;  /* 0x00000074838c8210 */ /* 0x000fca0007f3e0ff */
[----:B------:R-:W-:Y:S01]  /*4eb0*/  @!P0 IMAD.X R141, R128, 0x1, R117, P1 ;  /* 0x00000001808d8824 */ /* 0x000fe200008e0675 */
[----:B------:R-:W-:Y:S01]  /*4ec0*/  IADD3 R106, P1, R108, R136, RZ ;  /* 0x000000886c6a7210 */ /* 0x000fe20007f3e0ff */
[----:B------:R-:W-:-:S12]  /*4ed0*/  @P0 BRA `(.L_x_65) ;  /* 0x00000000000c0947 */ /* 0x000fd80003800000 */
[----:B------:R-:W2:Y:S02]  /*4ee0*/  LDG.E.U8 R123, desc[UR44][R112.64+0x9] ;  /* 0x0000092c707b7981 */ /* 0x000ea4000c1e1100 */
[----:B--2---:R-:W-:-:S05]  /*4ef0*/  PRMT R110, R123, 0x8880, RZ ;  /* 0x000088807b6e7816 */ /* 0x004fca00000000ff */
[----:B------:R-:W-:-:S07]  /*4f00*/  IMAD R13, R110, R127, RZ ;  /* 0x0000007f6e0d7224 */ /* 0x000fce00078e02ff */
.L_x_65:
[----:B------:R-:W-:Y:S05]  /*4f10*/  BSYNC B1 ;  /* 0x0000000000017941 */ /* 0x000fea0003800000 */
.L_x_64:
[----:B------:R-:W-:Y:S01]  /*4f20*/  @!P0 IMAD R111, R111, R126, R13 ;  /* 0x0000007e6f6f8224 */ /* 0x000fe200078e020d */
[----:B------:R-:W-:Y:S01]  /*4f30*/  ISETP.GE.AND P4, PT, R12, 0x101, PT ;  /* 0x000001010c00780c */ /* 0x000fe20003f86270 */
[----:B------:R-:W-:Y:S01]  /*4f40*/  BSSY B1, `(.L_x_66) ;  /* 0x000000a000017945 */ /* 0x000fe20003800000 */
[----:B------:R-:W-:Y:S02]  /*4f50*/  IADD3.X R107, R137, R109, R147, P1, !PT ;  /* 0x0000006d896b7210 */ /* 0x000fe40000ffe493 */
[----:B------:R2:W-:Y:S01]  /*4f60*/  @!P0 STG.E.U8 desc[UR44][R140.64+0x9], R111 ;  /* 0x0000096f8c008986 */ /* 0x0005e2000c10112c */
[----:B------:R-:W-:-:S05]  /*4f70*/  LEA R108, P0, R122, R8, 0x8 ;  /* 0x000000087a6c7211 */ /* 0x000fca00078040ff */
[----:B------:R-:W-:Y:S01]  /*4f80*/  IMAD.X R109, R9, 0x1, R133, P0 ;  /* 0x00000001096d7824 */ /* 0x000fe200000e0685 */
[----:B------:R-:W-:-:S13]  /*4f90*/  ISETP.LT.OR P0, PT, R3, 0x1, !P4 ;  /* 0x000000010300780c */ /* 0x000fda0006701670 */
[----:B--2---:R-:W-:Y:S05]  /*4fa0*/  @P0 BRA `(.L_x_67) ;  /* 0x00000000000c0947 */ /* 0x004fea0003800000 */
[----:B------:R-:W2:Y:S02]  /*4fb0*/  LDG.E.U8 R123, desc[UR44][R106.64] ;  /* 0x0000002c6a7b7981 */ /* 0x000ea4000c1e1100 */
[----:B--2---:R-:W-:-:S05]  /*4fc0*/  PRMT R110, R123, 0x8880, RZ ;  /* 0x000088807b6e7816 */ /* 0x004fca00000000ff */
[----:B------:R-:W-:-:S07]  /*4fd0*/  IMAD R13, R110, R127, RZ ;  /* 0x0000007f6e0d7224 */ /* 0x000fce00078e02ff */
.L_x_67:
[----:B------:R-:W-:Y:S05]  /*4fe0*/  BSYNC B1 ;  /* 0x0000000000017941 */ /* 0x000fea0003800000 */
.L_x_66:
[----:B------:R-:W-:Y:S01]  /*4ff0*/  @!P0 IMAD R111, R96, R126, R13 ;  /* 0x0000007e606f8224 */ /* 0x000fe200078e020d */
[----:B------:R-:W-:Y:S04]  /*5000*/  BSSY B1, `(.L_x_68) ;  /* 0x0000007000017945 */ /* 0x000fe80003800000 */
[----:B------:R2:W-:Y:S01]  /*5010*/  @!P0 STG.E.U8 desc[UR44][R108.64], R111 ;  /* 0x0000006f6c008986 */ /* 0x0005e2000c10112c */
[----:B------:R-:W-:-:S13]  /*5020*/  ISETP.LT.OR P0, PT, R3, 0x2, !P4 ;  /* 0x000000020300780c */ /* 0x000fda0006701670 */
[----:B--2---:R-:W-:Y:S05]  /*5030*/  @P0 BRA `(.L_x_69) ;  /* 0x00000000000c0947 */ /* 0x004fea0003800000 */
[----:B------:R-:W2:Y:S02]  /*5040*/  LDG.E.U8 R123, desc[UR44][R106.64+0x1] ;  /* 0x0000012c6a7b7981 */ /* 0x000ea4000c1e1100 */
[----:B--2---:R-:W-:-:S05]  /*5050*/  PRMT R96, R123, 0x8880, RZ ;  /* 0x000088807b607816 */ /* 0x004fca00000000ff */
[----:B------:R-:W-:-:S07]  /*5060*/  IMAD R13, R96, R127, RZ ;  /* 0x0000007f600d7224 */ /* 0x000fce00078e02ff */
.L_x_69:
[----:B------:R-:W-:Y:S05]  /*5070*/  BSYNC B1 ;  /* 0x0000000000017941 */ /* 0x000fea0003800000 */
.L_x_68:
[----:B-1----:R-:W-:Y:S01]  /*5080*/  @!P0 IMAD R119, R97, R126, R13 ;  /* 0x0000007e61778224 */ /* 0x002fe200078e020d */
[----:B------:R-:W-:Y:S01]  /*5090*/  ISETP.GE.AND P3, PT, R12, 0x109, PT ;  /* 0x000001090c00780c */ /* 0x000fe20003f66270 */
[----:B------:R-:W-:Y:S01]  /*50a0*/  IMAD.WIDE.U32 R124, R151, R138, R124 ;  /* 0x0000008a977c7225 */ /* 0x000fe200078e007c */
[----:B------:R-:W-:Y:S02]  /*50b0*/  BSSY B1, `(.L_x_70) ;  /* 0x000000b000017945 */ /* 0x000fe40003800000 */
[----:B------:R1:W-:Y:S01]  /*50c0*/  @!P0 STG.E.U8 desc[UR44][R108.64+0x1], R119 ;  /* 0x000001776c008986 */ /* 0x0003e2000c10112c */
[----:B------:R-:W-:-:S04]  /*50d0*/  IADD3 R96, P0, R124, R136, RZ ;  /* 0x000000887c607210 */ /* 0x000fc80007f1e0ff */
[----:B------:R-:W-:Y:S02]  /*50e0*/  IADD3.X R97, R137, R125, R139, P0, !PT ;  /* 0x0000007d89617210 */ /* 0x000fe400007fe48b */
[----:B------:R-:W-:-:S13]  /*50f0*/  ISETP.LT.OR P0, PT, R3, 0x1, !P3 ;  /* 0x000000010300780c */ /* 0x000fda0005f01670 */
[----:B------:R-:W-:-:S05]  /*5100*/  @!P0 IADD3 R110, P1, R108, R131, RZ ;  /* 0x000000836c6e8210 */ /* 0x000fca0007f3e0ff */
[----:B------:R-:W-:Y:S01]  /*5110*/  @!P0 IMAD.X R111, R109, 0x1, R128, P1 ;  /* 0x000000016d6f8824 */ /* 0x000fe200008e0680 */
[----:B-1----:R-:W-:Y:S07]  /*5120*/  @P0 BRA `(.L_x_71) ;  /* 0x00000000000c0947 */ /* 0x002fee0003800000 */
[----:B------:R-:W2:Y:S02]  /*5130*/  LDG.E.U8 R123, desc[UR44][R20.64] ;  /* 0x0000002c147b7981 */ /* 0x000ea4000c1e1100 */
[----:B--2---:R-:W-:-:S05]  /*5140*/  PRMT R118, R123, 0x8880, RZ ;  /* 0x000088807b767816 */ /* 0x004fca00000000ff */
[----:B------:R-:W-:-:S07]  /*5150*/  IMAD R13, R118, R127, RZ ;  /* 0x0000007f760d7224 */ /* 0x000fce00078e02ff */
.L_x_71:
[----:B------:R-:W-:Y:S05]  /*5160*/  BSYNC B1 ;  /* 0x0000000000017941 */ /* 0x000fea0003800000 */
.L_x_70:
[----:B------:R-:W-:Y:S01]  /*5170*/  @!P0 IMAD R125, R98, R126, R13 ;  /* 0x0000007e627d8224 */ /* 0x000fe200078e020d */
[----:B------:R-:W-:Y:S01]  /*5180*/  ISETP.LT.OR P1, PT, R3, 0x2, !P3 ;  /* 0x000000020300780c */ /* 0x000fe20005f21670 */
[----:B------:R-:W-:Y:S03]  /*5190*/  BSSY B1, `(.L_x_72) ;  /* 0x0000008000017945 */ /* 0x000fe60003800000 */
[----:B------:R1:W-:Y:S09]  /*51a0*/  @!P0 STG.E.U8 desc[UR44][R110.64], R125 ;  /* 0x0000007d6e008986 */ /* 0x0003f2000c10112c */
[----:B------:R-:W-:-:S05]  /*51b0*/  @!P1 IADD3 R118, P2, R131, R108, RZ ;  /* 0x0000006c83769210 */ /* 0x000fca0007f5e0ff */
[----:B------:R-:W-:Y:S01]  /*51c0*/  @!P1 IMAD.X R119, R128, 0x1, R109, P2 ;  /* 0x0000000180779824 */ /* 0x000fe200010e066d */
[----:B-1----:R-:W-:Y:S07]  /*51d0*/  @P1 BRA `(.L_x_73) ;  /* 0x00000000000c1947 */ /* 0x002fee0003800000 */
[----:B------:R-:W2:Y:S02]  /*51e0*/  LDG.E.U8 R123, desc[UR44][R20.64+0x1] ;  /* 0x0000012c147b7981 */ /* 0x000ea4000c1e1100 */
[----:B--2---:R-:W-:-:S05]  /*51f0*/  PRMT R98, R123, 0x8880, RZ ;  /* 0x000088807b627816 */ /* 0x004fca00000000ff */
[----:B------:R-:W-:-:S07]  /*5200*/  IMAD R13, R98, R127, RZ ;  /* 0x0000007f620d7224 */ /* 0x000fce00078e02ff */
.L_x_73:
[----:B------:R-:W-:Y:S05]  /*5210*/  BSYNC B1 ;  /* 0x0000000000017941 */ /* 0x000fea0003800000 */
.L_x_72:
[----:B------:R-:W-:Y:S01]  /*5220*/  @!P1 IMAD R99, R99, R126, R13 ;  /* 0x0000007e63639224 */ /* 0x000fe200078e020d */
[----:B------:R-:W-:Y:S01]  /*5230*/  ISETP.LT.OR P0, PT, R3, 0x9, !P4 ;  /* 0x000000090300780c */ /* 0x000fe20006701670 */
[----:B------:R-:W-:Y:S03]  /*5240*/  BSSY B1, `(.L_x_74) ;  /* 0x0000006000017945 */ /* 0x000fe60003800000 */
[----:B------:R1:W-:Y:S09]  /*5250*/  @!P1 STG.E.U8 desc[UR44][R118.64+0x1], R99 ;  /* 0x0000016376009986 */ /* 0x0003f2000c10112c */
[----:B------:R-:W-:Y:S05]  /*5260*/  @P0 BRA `(.L_x_75) ;  /* 0x00000000000c0947 */ /* 0x000fea0003800000 */
[----:B------:R-:W2:Y:S02]  /*5270*/  LDG.E.U8 R123, desc[UR44][R106.64+0x8] ;  /* 0x0000082c6a7b7981 */ /* 0x000ea4000c1e1100 */
[----:B--2---:R-:W-:-:S05]  /*5280*/  PRMT R98, R123, 0x8880, RZ ;  /* 0x000088807b627816 */ /* 0x004fca00000000ff */
[----:B------:R-:W-:-:S07]  /*5290*/  IMAD R13, R98, R127, RZ ;  /* 0x0000007f620d7224 */ /* 0x000fce00078e02ff */
.L_x_75:
[----:B------:R-:W-:Y:S05]  /*52a0*/  BSYNC B1 ;  /* 0x0000000000017941 */ /* 0x000fea0003800000 */
.L_x_74:
[----:B------:R-:W-:Y:S01]  /*52b0*/  @!P0 IMAD R111, R100, R126, R13 ;  /* 0x0000007e646f8224 */ /* 0x000fe200078e020d */
[----:B------:R-:W-:Y:S01]  /*52c0*/  ISETP.LT.OR P1, PT, R3, 0xa, !P4 ;  /* 0x0000000a0300780c */ /* 0x000fe20006721670 */
[----:B------:R-:W-:Y:S01]  /*52d0*/  @!P0 IMAD.MOV.U32 R98, RZ, RZ, R108 ;  /* 0x000000ffff628224 */ /* 0x000fe200078e006c */
[----:B------:R-:W-:Y:S01]  /*52e0*/  BSSY B1, `(.L_x_76) ;  /* 0x0000007000017945 */ /* 0x000fe20003800000 */
[----:B-1----:R-:W-:-:S05]  /*52f0*/  @!P0 IMAD.MOV.U32 R99, RZ, RZ, R109 ;  /* 0x000000ffff638224 */ /* 0x002fca00078e006d */
[----:B------:R1:W-:Y:S05]  /*5300*/  @!P0 STG.E.U8 desc[UR44][R98.64+0x8], R111 ;  /* 0x0000086f62008986 */ /* 0x0003ea000c10112c */
[----:B------:R-:W-:Y:S05]  /*5310*/  @P1 BRA `(.L_x_77) ;  /* 0x00000000000c1947 */ /* 0x000fea0003800000 */
[----:B------:R-:W1:Y:S02]  /*5320*/  LDG.E.U8 R123, desc[UR44][R106.64+0x9] ;  /* 0x0000092c6a7b7981 */ /* 0x000e64000c1e1100 */
[----:B-1----:R-:W-:-:S05]  /*5330*/  PRMT R98, R123, 0x8880, RZ ;  /* 0x000088807b627816 */ /* 0x002fca00000000ff */
[----:B------:R-:W-:-:S07]  /*5340*/  IMAD R13, R98, R127, RZ ;  /* 0x0000007f620d7224 */ /* 0x000fce00078e02ff */
.L_x_77:
[----:B------:R-:W-:Y:S05]  /*5350*/  BSYNC B1 ;  /* 0x0000000000017941 */ /* 0x000fea0003800000 */
.L_x_76:
[----:B------:R-:W-:Y:S01]  /*5360*/  @!P1 IMAD R101, R101, R126, R13 ;  /* 0x0000007e65659224 */ /* 0x000fe200078e020d */
[----:B------:R-:W-:Y:S01]  /*5370*/  ISETP.LT.OR P0, PT, R3, 0x9, !P3 ;  /* 0x000000090300780c */ /* 0x000fe20005f01670 */
[----:B------:R-:W-:Y:S03]  /*5380*/  BSSY B1, `(.L_x_78) ;  /* 0x0000008000017945 */ /* 0x000fe60003800000 */
[----:B------:R2:W-:Y:S09]  /*5390*/  @!P1 STG.E.U8 desc[UR44][R108.64+0x9], R101 ;  /* 0x000009656c009986 */ /* 0x0005f2000c10112c */
[----:B-1----:R-:W-:-:S05]  /*53a0*/  @!P0 IADD3 R98, P2, R108, R131, RZ ;  /* 0x000000836c628210 */ /* 0x002fca0007f5e0ff */
[----:B------:R-:W-:Y:S01]  /*53b0*/  @!P0 IMAD.X R99, R109, 0x1, R128, P2 ;  /* 0x000000016d638824 */ /* 0x000fe200010e0680 */
[----:B--2---:R-:W-:Y:S07]  /*53c0*/  @P0 BRA `(.L_x_79) ;  /* 0x00000000000c0947 */ /* 0x004fee0003800000 */
[----:B------:R-:W2:Y:S02]  /*53d0*/  LDG.E.U8 R123, desc[UR44][R20.64+0x8] ;  /* 0x0000082c147b7981 */ /* 0x000ea4000c1e1100 */
[----:B--2---:R-:W-:-:S05]  /*53e0*/  PRMT R100, R123, 0x8880, RZ ;  /* 0x000088807b647816 */ /* 0x004fca00000000ff */
[----:B------:R-:W-:-:S07]  /*53f0*/  IMAD R13, R100, R127, RZ ;  /* 0x0000007f640d7224 */ /* 0x000fce00078e02ff */
.L_x_79:
[----:B------:R-:W-:Y:S05]  /*5400*/  BSYNC B1 ;  /* 0x0000000000017941 */ /* 0x000fea0003800000 */
.L_x_78:
        /* <DEDUP_REMOVED lines=10> */
.L_x_81:
[----:B------:R-:W-:Y:S05]  /*54b0*/  BSYNC B1 ;  /* 0x0000000000017941 */ /* 0x000fea0003800000 */
.L_x_80:
[----:B------:R-:W-:Y:S01]  /*54c0*/  ISETP.GE.AND P2, PT, R12, 0x181, PT ;  /* 0x000001810c00780c */ /* 0x000fe20003f46270 */
[----:B------:R-:W-:-:S03]  /*54d0*/  @!P1 IMAD R103, R103, R126, R13 ;  /* 0x0000007e67679224 */ /* 0x000fc600078e020d */
[----:B------:R-:W-:Y:S02]  /*54e0*/  ISETP.LT.OR P0, PT, R3, 0x1, !P2 ;  /* 0x000000010300780c */ /* 0x000fe40005701670 */
[----:B------:R1:W-:Y:S11]  /*54f0*/  @!P1 STG.E.U8 desc[UR44][R110.64+0x9], R103 ;  /* 0x000009676e009986 */ /* 0x0003f6000c10112c */
[----:B------:R-:W2:Y:S01]  /*5500*/  @!P0 LDG.E.U8 R123, desc[UR44][R96.64] ;  /* 0x0000002c607b8981 */ /* 0x000ea2000c1e1100 */
[----:B------:R-:W-:Y:S01]  /*5510*/  IMAD R99, R11, 0x180, RZ ;  /* 0x000001800b637824 */ /* 0x000fe200078e02ff */
[----:B------:R-:W-:Y:S01]  /*5520*/  BSSY B1, `(.L_x_82) ;  /* 0x000000d000017945 */ /* 0x000fe20003800000 */
[----:B------:R-:W-:-:S04]  /*5530*/  IMAD.WIDE.U32 R10, R10, 0x180, R8 ;  /* 0x000001800a0a7825 */ /* 0x000fc800078e0008 */
[----:B------:R-:W-:Y:S02]  /*5540*/  IMAD.IADD R101, R11, 0x1, R99 ;  /* 0x000000010b657824 */ /* 0x000fe400078e0263 */
[----:B------:R-:W-:Y:S01]  /*5550*/  @!P0 IMAD.MOV.U32 R100, RZ, RZ, R10 ;  /* 0x000000ffff648224 */ /* 0x000fe200078e000a */
[----:B--2---:R-:W-:-:S05]  /*5560*/  @!P0 PRMT R98, R123, 0x8880, RZ ;  /* 0x000088807b628816 */ /* 0x004fca00000000ff */
[----:B------:R-:W-:-:S04]  /*5570*/  @!P0 IMAD R13, R98, R127, RZ ;  /* 0x0000007f620d8224 */ /* 0x000fc800078e02ff */
[----:B-1----:R-:W-:-:S05]  /*5580*/  @!P0 IMAD R103, R88, R126, R13 ;  /* 0x0000007e58678224 */ /* 0x002fca00078e020d */
[----:B------:R1:W-:Y:S01]  /*5590*/  @!P0 STG.E.U8 desc[UR44][R100.64], R103 ;  /* 0x0000006764008986 */ /* 0x0003e2000c10112c */
[----:B------:R-:W-:-:S13]  /*55a0*/  ISETP.LT.OR P0, PT, R3, 0x2, !P2 ;  /* 0x000000020300780c */ /* 0x000fda0005701670 */
[----:B-1----:R-:W-:Y:S05]  /*55b0*/  @P0 BRA `(.L_x_83) ;  /* 0x00000000000c0947 */ /* 0x002fea0003800000 */
[----:B------:R-:W2:Y:S02]  /*55c0*/  LDG.E.U8 R123, desc[UR44][R96.64+0x1] ;  /* 0x0000012c607b7981 */ /* 0x000ea4000c1e1100 */
[----:B--2---:R-:W-:-:S05]  /*55d0*/  PRMT R88, R123, 0x8880, RZ ;  /* 0x000088807b587816 */ /* 0x004fca00000000ff */
[----:B------:R-:W-:-:S07]  /*55e0*/  IMAD R13, R88, R127, RZ ;  /* 0x0000007f580d7224 */ /* 0x000fce00078e02ff */
.L_x_83:
[----:B------:R-:W-:Y:S05]  /*55f0*/  BSYNC B1 ;  /* 0x0000000000017941 */ /* 0x000fea0003800000 */
.L_x_82:
[----:B------:R-:W-:Y:S01]  /*5600*/  ISETP.GE.AND P1, PT, R12, 0x189, PT ;  /* 0x000001890c00780c */ /* 0x000fe20003f26270 */
[----:B------:R-:W-:Y:S01]  /*5610*/  @!P0 IMAD R111, R89, R126, R13 ;  /* 0x0000007e596f8224 */ /* 0x000fe200078e020d */
[----:B------:R-:W-:Y:S01]  /*5620*/  P2R R88, PR, RZ, 0x4 ;  /* 0x00000004ff587803 */ /* 0x000fe20000000000 */
[----:B------:R-:W-:Y:S01]  /*5630*/  @!P0 IMAD.MOV.U32 R89, RZ, RZ, R101 ;  /* 0x000000ffff598224 */ /* 0x000fe200078e0065 */
[----:B------:R-:W-:Y:S01]  /*5640*/  ISETP.LT.OR P6, PT, R3, 0x1, !P1 ;  /* 0x000000010300780c */ /* 0x000fe20004fc1670 */
[----:B------:R-:W-:-:S12]  /*5650*/  BSSY B1, `(.L_x_84) ;  /* 0x000000a000017945 */ /* 0x000fd80003800000 */
[----:B------:R-:W-:-:S05]  /*5660*/  @!P6 IADD3 R102, P2, R131, R10, RZ ;  /* 0x0000000a8366e210 */ /* 0x000fca0007f5e0ff */
[----:B------:R-:W-:Y:S01]  /*5670*/  @!P6 IMAD.X R103, R101, 0x1, R128, P2 ;  /* 0x000000016567e824 */ /* 0x000fe200010e0680 */
[----:B------:R-:W-:Y:S01]  /*5680*/  ISETP.NE.AND P2, PT, R88, RZ, PT ;  /* 0x000000ff5800720c */ /* 0x000fe20003f45270 */
[----:B------:R-:W-:-:S05]  /*5690*/  @!P0 IMAD.MOV.U32 R88, RZ, RZ, R10 ;  /* 0x000000ffff588224 */ /* 0x000fca00078e000a */
[----:B------:R1:W-:Y:S01]  /*56a0*/  @!P0 STG.E.U8 desc[UR44][R88.64+0x1], R111 ;  /* 0x0000016f58008986 */ /* 0x0003e2000c10112c */
[----:B------:R-:W-:Y:S06]  /*56b0*/  @P6 BRA `(.L_x_85) ;  /* 0x00000000000c6947 */ /* 0x000fec0003800000 */
[----:B------:R-:W2:Y:S02]  /*56c0*/  LDG.E.U8 R123, desc[UR44][R114.64] ;  /* 0x0000002c727b7981 */ /* 0x000ea4000c1e1100 */
[----:B--2---:R-:W-:-:S05]  /*56d0*/  PRMT R12, R123, 0x8880, RZ ;  /* 0x000088807b0c7816 */ /* 0x004fca00000000ff */
[----:B------:R-:W-:-:S07]  /*56e0*/  IMAD R13, R12, R127, RZ ;  /* 0x0000007f0c0d7224 */ /* 0x000fce00078e02ff */
.L_x_85:
[----:B------:R-:W-:Y:S05]  /*56f0*/  BSYNC B1 ;  /* 0x0000000000017941 */ /* 0x000fea0003800000 */
.L_x_84:
[----:B-1----:R-:W-:Y:S01]  /*5700*/  @!P6 IMAD R111, R90, R126, R13 ;  /* 0x0000007e5a6fe224 */ /* 0x002fe200078e020d */
[----:B------:R-:W-:Y:S01]  /*5710*/  ISETP.LT.OR P0, PT, R3, 0x2, !P1 ;  /* 0x000000020300780c */ /* 0x000fe20004f01670 */
[----:B------:R-:W-:Y:S01]  /*5720*/  BSSY B1, `(.L_x_86) ;  /* 0x000000a000017945 */ /* 0x000fe20003800000 */
[----:B------:R-:W-:Y:S02]  /*5730*/  P2R R12, PR, RZ, 0x4 ;  /* 0x00000004ff0c7803 */ /* 0x000fe40000000000 */
[----:B------:R1:W-:Y:S09]  /*5740*/  @!P6 STG.E.U8 desc[UR44][R102.64], R111 ;  /* 0x0000006f6600e986 */ /* 0x0003f2000c10112c */
[----:B------:R-:W-:-:S05]  /*5750*/  @!P0 IADD3 R88, P2, R131, R10, RZ ;  /* 0x0000000a83588210 */ /* 0x000fca0007f5e0ff */
[----:B------:R-:W-:Y:S01]  /*5760*/  @!P0 IMAD.X R89, R101, 0x1, R128, P2 ;  /* 0x0000000165598824 */ /* 0x000fe200010e0680 */
[----:B------:R-:W-:Y:S01]  /*5770*/  ISETP.NE.AND P2, PT, R12, RZ, PT ;  /* 0x000000ff0c00720c */ /* 0x000fe20003f45270 */
[----:B-1----:R-:W-:-:S12]  /*5780*/  @P0 BRA `(.L_x_87) ;  /* 0x00000000000c0947 */ /* 0x002fd80003800000 */
[----:B------:R-:W2:Y:S02]  /*5790*/  LDG.E.U8 R123, desc[UR44][R114.64+0x1] ;  /* 0x0000012c727b7981 */ /* 0x000ea4000c1e1100 */
[----:B--2---:R-:W-:-:S05]  /*57a0*/  PRMT R12, R123, 0x8880, RZ ;  /* 0x000088807b0c7816 */ /* 0x004fca00000000ff */
[----:B------:R-:W-:-:S07]  /*57b0*/  IMAD R13, R12, R127, RZ ;  /* 0x0000007f0c0d7224 */ /* 0x000fce00078e02ff */
.L_x_87:
[----:B------:R-:W-:Y:S05]  /*57c0*/  BSYNC B1 ;  /* 0x0000000000017941 */ /* 0x000fea0003800000 */
.L_x_86:
[----:B------:R-:W-:Y:S01]  /*57d0*/  @!P0 IMAD R91, R91, R126, R13 ;  /* 0x0000007e5b5b8224 */ /* 0x000fe200078e020d */
[----:B------:R-:W-:Y:S04]  /*57e0*/  BSSY B1, `(.L_x_88) ;  /* 0x0000007000017945 */ /* 0x000fe80003800000 */
[----:B------:R1:W-:Y:S01]  /*57f0*/  @!P0 STG.E.U8 desc[UR44][R88.64+0x1], R91 ;  /* 0x0000015b58008986 */ /* 0x0003e2000c10112c */
[----:B------:R-:W-:-:S13]  /*5800*/  ISETP.LT.OR P0, PT, R3, 0x9, !P2 ;  /* 0x000000090300780c */ /* 0x000fda0005701670 */
[----:B-1----:R-:W-:Y:S05]  /*5810*/  @P0 BRA `(.L_x_89) ;  /* 0x00000000000c0947 */ /* 0x002fea0003800000 */
[----:B------:R-:W2:Y:S02]  /*5820*/  LDG.E.U8 R123, desc[UR44][R96.64+0x8] ;  /* 0x0000082c607b7981 */ /* 0x000ea4000c1e1100 */
[----:B--2---:R-:W-:-:S05]  /*5830*/  PRMT R12, R123, 0x8880, RZ ;  /* 0x000088807b0c7816 */ /* 0x004fca00000000ff */
[----:B------:R-:W-:-:S07]  /*5840*/  IMAD R13, R12, R127, RZ ;  /* 0x0000007f0c0d7224 */ /* 0x000fce00078e02ff */
.L_x_89:
[----:B------:R-:W-:Y:S05]  /*5850*/  BSYNC B1 ;  /* 0x0000000000017941 */ /* 0x000fea0003800000 */
.L_x_88:
[----:B------:R-:W-:Y:S01]  /*5860*/  @!P0 IMAD R91, R92, R126, R13 ;  /* 0x0000007e5c5b8224 */ /* 0x000fe200078e020d */
[----:B------:R-:W-:Y:S01]  /*5870*/  BSSY B1, `(.L_x_90) ;  /* 0x0000009000017945 */ /* 0x000fe20003800000 */
[----:B------:R-:W-:Y:S02]  /*5880*/  @!P0 IMAD.MOV.U32 R88, RZ, RZ, R10 ;  /* 0x000000ffff588224 */ /* 0x000fe400078e000a */
[----:B------:R-:W-:-:S05]  /*5890*/  @!P0 IMAD.MOV.U32 R89, RZ, RZ, R101 ;  /* 0x000000ffff598224 */ /* 0x000fca00078e0065 */
[----:B------:R1:W-:Y:S01]  /*58a0*/  @!P0 STG.E.U8 desc[UR44][R88.64+0x8], R91 ;  /* 0x0000085b58008986 */ /* 0x0003e2000c10112c */
[----:B------:R-:W-:-:S13]  /*58b0*/  ISETP.LT.OR P0, PT, R3, 0xa, !P2 ;  /* 0x0000000a0300780c */ /* 0x000fda0005701670 */
[----:B-1----:R-:W-:Y:S05]  /*58c0*/  @P0 BRA `(.L_x_91) ;  /* 0x00000000000c0947 */ /* 0x002fea0003800000 */
[----:B------:R-:W2:Y:S02]  /*58d0*/  LDG.E.U8 R123, desc[UR44][R96.64+0x9] ;  /* 0x0000092c607b7981 */ /* 0x000ea4000c1e1100 */
[----:B--2---:R-:W-:-:S05]  /*58e0*/  PRMT R12, R123, 0x8880, RZ ;  /* 0x000088807b0c7816 */ /* 0x004fca00000000ff */
[----:B------:R-:W-:-:S07]  /*58f0*/  IMAD R13, R12, R127, RZ ;  /* 0x0000007f0c0d7224 */ /* 0x000fce00078e02ff */
.L_x_91:
[----:B------:R-:W-:Y:S05]  /*5900*/  BSYNC B1 ;  /* 0x0000000000017941 */ /* 0x000fea0003800000 */
.L_x_90:
[----:B------:R-:W-:Y:S01]  /*5910*/  @!P0 IMAD R93, R93, R126, R13 ;  /* 0x0000007e5d5d8224 */ /* 0x000fe200078e020d */
[----:B------:R-:W-:Y:S01]  /*5920*/  ISETP.LT.OR P6, PT, R3, 0x9, !P1 ;  /* 0x000000090300780c */ /* 0x000fe20004fc1670 */
[----:B------:R-:W-:Y:S01]  /*5930*/  @!P0 IMAD.MOV.U32 R88, RZ, RZ, R10 ;  /* 0x000000ffff588224 */ /* 0x000fe200078e000a */
[----:B------:R-:W-:Y:S01]  /*5940*/  P2R R12, PR, RZ, 0x4 ;  /* 0x00000004ff0c7803 */ /* 0x000fe20000000000 */
[----:B------:R-:W-:Y:S01]  /*5950*/  @!P0 IMAD.MOV.U32 R89, RZ, RZ, R101 ;  /* 0x000000ffff598224 */ /* 0x000fe200078e0065 */
[----:B------:R-:W-:Y:S04]  /*5960*/  BSSY B1, `(.L_x_92) ;  /* 0x0000009000017945 */ /* 0x000fe80003800000 */
[----:B------:R1:W-:Y:S05]  /*5970*/  @!P0 STG.E.U8 desc[UR44][R88.64+0x9], R93 ;  /* 0x0000095d58008986 */ /* 0x0003ea000c10112c */
[----:B------:R-:W-:-:S05]  /*5980*/  @!P6 IADD3 R90, P2, R131, R10, RZ ;  /* 0x0000000a835ae210 */ /* 0x000fca0007f5e0ff */
[----:B------:R-:W-:Y:S01]  /*5990*/  @!P6 IMAD.X R91, R101, 0x1, R128, P2 ;  /* 0x00000001655be824 */ /* 0x000fe200010e0680 */
[----:B------:R-:W-:Y:S01]  /*59a0*/  ISETP.NE.AND P2, PT, R12, RZ, PT ;  /* 0x000000ff0c00720c */ /* 0x000fe20003f45270 */
[----:B-1----:R-:W-:-:S12]  /*59b0*/  @P6 BRA `(.L_x_93) ;  /* 0x00000000000c6947 */ /* 0x002fd80003800000 */
[----:B------:R-:W2:Y:S02]  /*59c0*/  LDG.E.U8 R123, desc[UR44][R114.64+0x8] ;  /* 0x0000082c727b7981 */ /* 0x000ea4000c1e1100 */
[----:B--2---:R-:W-:-:S05]  /*59d0*/  PRMT R12, R123, 0x8880, RZ ;  /* 0x000088807b0c7816 */ /* 0x004fca00000000ff */
[----:B------:R-:W-:-:S07]  /*59e0*/  IMAD R13, R12, R127, RZ ;  /* 0x0000007f0c0d7224 */ /* 0x000fce00078e02ff */
.L_x_93:
[----:B------:R-:W-:Y:S05]  /*59f0*/  BSYNC B1 ;  /* 0x0000000000017941 */ /* 0x000fea0003800000 */
.L_x_92:
[----:B------:R-:W-:Y:S01]  /*5a00*/  @!P6 IMAD R93, R94, R126, R13 ;  /* 0x0000007e5e5de224 */ /* 0x000fe200078e020d */
        /* <DEDUP_REMOVED lines=11> */
.L_x_95:
[----:B------:R-:W-:Y:S05]  /*5ac0*/  BSYNC B1 ;  /* 0x0000000000017941 */ /* 0x000fea0003800000 */
.L_x_94:
[----:B------:R-:W-:Y:S01]  /*5ad0*/  @!P0 IMAD R95, R95, R126, R13 ;  /* 0x0000007e5f5f8224 */ /* 0x000fe200078e020d */
[----:B------:R-:W-:Y:S01]  /*5ae0*/  LOP3.LUT P6, RZ, R134, 0x8, RZ, 0xc0, !PT ;  /* 0x0000000886ff7812 */ /* 0x000fe200078cc0ff */
[----:B------:R-:W-:Y:S03]  /*5af0*/  BSSY B1, `(.L_x_96) ;  /* 0x0000007000017945 */ /* 0x000fe60003800000 */
[----:B------:R1:W-:Y:S01]  /*5b00*/  @!P0 STG.E.U8 desc[UR44][R88.64+0x9], R95 ;  /* 0x0000095f58008986 */ /* 0x0003e2000c10112c */
[----:B------:R-:W-:-:S13]  /*5b10*/  ISETP.LT.OR P0, PT, R3, 0x11, !P6 ;  /* 0x000000110300780c */ /* 0x000fda0007701670 */
[----:B-1----:R-:W-:Y:S05]  /*5b20*/  @P0 BRA `(.L_x_97) ;  /* 0x00000000000c0947 */ /* 0x002fea0003800000 */
[----:B------:R-:W2:Y:S02]  /*5b30*/  LDG.E.U8 R123, desc[UR44][R4.64+0x10] ;  /* 0x0000102c047b7981 */ /* 0x000ea4000c1e1100 */
[----:B--2---:R-:W-:-:S05]  /*5b40*/  PRMT R12, R123, 0x8880, RZ ;  /* 0x000088807b0c7816 */ /* 0x004fca00000000ff */
[----:B------:R-:W-:-:S07]  /*5b50*/  IMAD R13, R12, R127, RZ ;  /* 0x0000007f0c0d7224 */ /* 0x000fce00078e02ff */
.L_x_97:
[----:B------:R-:W-:Y:S05]  /*5b60*/  BSYNC B1 ;  /* 0x0000000000017941 */ /* 0x000fea0003800000 */
.L_x_96:
        /* <DEDUP_REMOVED lines=8> */
.L_x_99:
[----:B------:R-:W-:Y:S05]  /*5bf0*/  BSYNC B1 ;  /* 0x0000000000017941 */ /* 0x000fea0003800000 */
.L_x_98:
[----:B------:R-:W-:Y:S01]  /*5c00*/  @!P0 IMAD R81, R81, R126, R13 ;  /* 0x0000007e51518224 */ /* 0x000fe200078e020d */
[----:B------:R-:W-:Y:S01]  /*5c10*/  LOP3.LUT P6, RZ, R134, 0x10, RZ, 0xc0, !PT ;  /* 0x0000001086ff7812 */ /* 0x000fe200078cc0ff */
[----:B------:R-:W-:Y:S01]  /*5c20*/  BSSY B1, `(.L_x_100) ;  /* 0x000000b000017945 */ /* 0x000fe20003800000 */
[----:B------:R-:W-:Y:S02]  /*5c30*/  P2R R12, PR, RZ, 0x2 ;  /* 0x00000002ff0c7803 */ /* 0x000fe40000000000 */
[----:B------:R1:W-:Y:S01]  /*5c40*/  @!P0 STG.E.U8 desc[UR44][R8.64+0x11], R81 ;  /* 0x0000115108008986 */ /* 0x0003e2000c10112c */
[----:B------:R-:W-:-:S13]  /*5c50*/  ISETP.LT.OR P6, PT, R3, 0x11, !P6 ;  /* 0x000000110300780c */ /* 0x000fda00077c1670 */
[----:B------:R-:W-:-:S05]  /*5c60*/  @!P6 IADD3 R88, P1, R8, R131, RZ ;  /* 0x000000830858e210 */ /* 0x000fca0007f3e0ff */
[----:B------:R-:W-:Y:S01]  /*5c70*/  @!P6 IMAD.X R89, R9, 0x1, R128, P1 ;  /* 0x000000010959e824 */ /* 0x000fe200008e0680 */
[----:B------:R-:W-:Y:S01]  /*5c80*/  ISETP.NE.AND P1, PT, R12, RZ, PT ;  /* 0x000000ff0c00720c */ /* 0x000fe20003f25270 */
[----:B-1----:R-:W-:-:S12]  /*5c90*/  @P6 BRA `(.L_x_101) ;  /* 0x00000000000c6947 */ /* 0x002fd80003800000 */
[----:B------:R-:W2:Y:S02]  /*5ca0*/  LDG.E.U8 R123, desc[UR44][R6.64+0x10] ;  /* 0x0000102c067b7981 */ /* 0x000ea4000c1e1100 */
[----:B--2---:R-:W-:-:S05]  /*5cb0*/  PRMT R12, R123, 0x8880, RZ ;  /* 0x000088807b0c7816 */ /* 0x004fca00000000ff */
[----:B------:R-:W-:-:S07]  /*5cc0*/  IMAD R13, R12, R127, RZ ;  /* 0x0000007f0c0d7224 */ /* 0x000fce00078e02ff */
.L_x_101:
[----:B------:R-:W-:Y:S05]  /*5cd0*/  BSYNC B1 ;  /* 0x0000000000017941 */ /* 0x000fea0003800000 */
.L_x_100:
        /* <DEDUP_REMOVED lines=13> */
.L_x_103:
[----:B------:R-:W-:Y:S05]  /*5db0*/  BSYNC B1 ;  /* 0x0000000000017941 */ /* 0x000fea0003800000 */
.L_x_102:
        /* <DEDUP_REMOVED lines=9> */
.L_x_105:
[----:B------:R-:W-:Y:S05]  /*5e50*/  BSYNC B1 ;  /* 0x0000000000017941 */ /* 0x000fea0003800000 */
.L_x_104:
        /* <DEDUP_REMOVED lines=8> */
.L_x_107:
[----:B------:R-:W-:Y:S05]  /*5ee0*/  BSYNC B1 ;  /* 0x0000000000017941 */ /* 0x000fea0003800000 */
.L_x_106:
        /* <DEDUP_REMOVED lines=13> */
.L_x_109:
[----:B------:R-:W-:Y:S05]  /*5fc0*/  BSYNC B1 ;  /* 0x0000000000017941 */ /* 0x000fea0003800000 */
.L_x_108:
        /* <DEDUP_REMOVED lines=13> */
.L_x_111:
[----:B------:R-:W-:Y:S05]  /*60a0*/  BSYNC B1 ;  /* 0x0000000000017941 */ /* 0x000fea0003800000 */
.L_x_110:
        /* <DEDUP_REMOVED lines=9> */
.L_x_113:
[----:B------:R-:W-:Y:S05]  /*6140*/  BSYNC B1 ;  /* 0x0000000000017941 */ /* 0x000fea0003800000 */
.L_x_112:
[----:B------:R-:W-:Y:S01]  /*6150*/  @!P0 IMAD R85, R72, R126, R13 ;  /* 0x0000007e48558224 */ /* 0x000fe200078e020d */
[----:B------:R-:W-:Y:S02]  /*6160*/  P2R R88, PR, RZ, 0x2 ;  /* 0x00000002ff587803 */ /* 0x000fe40000000000 */
[C---:B------:R-:W-:Y:S02]  /*6170*/  LOP3.LUT P1, RZ, R134.reuse, 0x2, RZ, 0xc0, !PT ;  /* 0x0000000286ff7812 */ /* 0x040fe4000782c0ff */
[----:B------:R1:W-:Y:S01]  /*6180*/  @!P0 STG.E.U8 desc[UR44][R104.64+0x10], R85 ;  /* 0x0000105568008986 */ /* 0x0003e2000c10112c */
[----:B------:R-:W-:Y:S02]  /*6190*/  P2R R84, PR, RZ, 0x4 ;  /* 0x00000004ff547803 */ /* 0x000fe40000000000 */
[----:B------:R-:W-:Y:S02]  /*61a0*/  ISETP.LT.OR P0, PT, R3, 0x12, !P1 ;  /* 0x000000120300780c */ /* 0x000fe40004f01670 */
[----:B------:R-:W-:-:S02]  /*61b0*/  LOP3.LUT P2, RZ, R134, 0x10, RZ, 0xc0, !PT ;  /* 0x0000001086ff7812 */ /* 0x000fc4000784c0ff */
[----:B------:R-:W-:Y:S02]  /*61c0*/  P2R R12, PR, RZ, 0x8 ;  /* 0x00000008ff0c7803 */ /* 0x000fe40000000000 */
[C---:B------:R-:W-:Y:S02]  /*61d0*/  ISETP.LT.OR P3, PT, R3.reuse, 0x21, !P2 ;  /* 0x000000210300780c */ /* 0x040fe40005761670 */
[----:B------:R-:W-:Y:S02]  /*61e0*/  ISETP.LT.OR P2, PT, R3, 0x22, !P2 ;  /* 0x000000220300780c */ /* 0x000fe40005741670 */
[----:B------:R-:W-:Y:S02]  /*61f0*/  P2R R86, PR, RZ, 0x8 ;  /* 0x00000008ff567803 */ /* 0x000fe40000000000 */
[----:B------:R-:W-:Y:S01]  /*6200*/  P2R R90, PR, RZ, 0x4 ;  /* 0x00000004ff5a7803 */ /* 0x000fe20000000000 */
[----:B------:R-:W2:Y:S06]  /*6210*/  @!P0 LDG.E.U8 R123, desc[UR44][R14.64+0x11] ;  /* 0x0000112c0e7b8981 */ /* 0x000eac000c1e1100 */
[----:B------:R-:W-:-:S05]  /*6220*/  @!P3 IADD3 R82, P6, R8, R131, RZ ;  /* 0x000000830852b210 */ /* 0x000fca0007fde0ff */
[----:B------:R-:W-:Y:S01]  /*6230*/  @!P3 IMAD.X R83, R9, 0x1, R128, P6 ;  /* 0x000000010953b824 */ /* 0x000fe200030e0680 */
[----:B------:R-:W-:Y:S02]  /*6240*/  ISETP.NE.AND P3, PT, R12, RZ, PT ;  /* 0x000000ff0c00720c */ /* 0x000fe40003f65270 */
[----:B------:R-:W-:-:S05]  /*6250*/  @!P2 IADD3 R80, P6, R8, R131, RZ ;  /* 0x000000830850a210 */ /* 0x000fca0007fde0ff */
[----:B------:R-:W-:Y:S01]  /*6260*/  @!P2 IMAD.X R81, R9, 0x1, R128, P6 ;  /* 0x000000010951a824 */ /* 0x000fe200030e0680 */
[----:B------:R-:W-:Y:S02]  /*6270*/  ISETP.NE.AND P2, PT, R84, RZ, PT ;  /* 0x000000ff5400720c */ /* 0x000fe40003f45270 */
[----:B--2---:R-:W-:-:S05]  /*6280*/  @!P0 PRMT R12, R123, 0x8880, RZ ;  /* 0x000088807b0c8816 */ /* 0x004fca00000000ff */
[----:B------:R-:W-:-:S04]  /*6290*/  @!P0 IMAD R13, R12, R127, RZ ;  /* 0x0000007f0c0d8224 */ /* 0x000fc800078e02ff */
[----:B------:R-:W-:-:S05]  /*62a0*/  @!P0 IMAD R87, R73, R126, R13 ;  /* 0x0000007e49578224 */ /* 0x000fca00078e020d */
[----:B------:R2:W-:Y:S01]  /*62b0*/  @!P0 STG.E.U8 desc[UR44][R104.64+0x11], R87 ;  /* 0x0000115768008986 */ /* 0x0005e2000c10112c */
[----:B------:R-:W-:-:S13]  /*62c0*/  ISETP.LT.OR P0, PT, R3, 0x11, !P5 ;  /* 0x000000110300780c */ /* 0x000fda0006f01670 */
[----:B------:R-:W3:Y:S01]  /*62d0*/  @!P0 LDG.E.U8 R123, desc[UR44][R112.64+0x10] ;  /* 0x0000102c707b8981 */ /* 0x000ee2000c1e1100 */
[----:B------:R-:W-:-:S05]  /*62e0*/  @!P0 IADD3 R72, P6, R116, R131, RZ ;  /* 0x0000008374488210 */ /* 0x000fca0007fde0ff */
[----:B------:R-:W-:Y:S01]  /*62f0*/  @!P0 IMAD.X R73, R117, 0x1, R128, P6 ;  /* 0x0000000175498824 */ /* 0x000fe200030e0680 */
[----:B---3--:R-:W-:-:S05]  /*6300*/  @!P0 PRMT R12, R123, 0x8880, RZ ;  /* 0x000088807b0c8816 */ /* 0x008fca00000000ff */
[----:B------:R-:W-:-:S04]  /*6310*/  @!P0 IMAD R13, R12, R127, RZ ;  /* 0x0000007f0c0d8224 */ /* 0x000fc800078e02ff */
[----:B------:R-:W-:-:S05]  /*6320*/  @!P0 IMAD R89, R74, R126, R13 ;  /* 0x0000007e4a598224 */ /* 0x000fca00078e020d */
[----:B------:R3:W-:Y:S01]  /*6330*/  @!P0 STG.E.U8 desc[UR44][R72.64+0x10], R89 ;  /* 0x0000105948008986 */ /* 0x0007e2000c10112c */
[----:B------:R-:W-:-:S13]  /*6340*/  ISETP.LT.OR P0, PT, R3, 0x12, !P5 ;  /* 0x000000120300780c */ /* 0x000fda0006f01670 */
[----:B------:R-:W4:Y:S01]  /*6350*/  @!P0 LDG.E.U8 R123, desc[UR44][R112.64+0x11] ;  /* 0x0000112c707b8981 */ /* 0x000f22000c1e1100 */
[----:B------:R-:W-:-:S05]  /*6360*/  @!P0 IADD3 R84, P6, R116, R131, RZ ;  /* 0x0000008374548210 */ /* 0x000fca0007fde0ff */
[----:B-1----:R-:W-:Y:S01]  /*6370*/  @!P0 IMAD.X R85, R117, 0x1, R128, P6 ;  /* 0x0000000175558824 */ /* 0x002fe200030e0680 */
[----:B----4-:R-:W-:-:S05]  /*6380*/  @!P0 PRMT R12, R123, 0x8880, RZ ;  /* 0x000088807b0c8816 */ /* 0x010fca00000000ff */
[----:B------:R-:W-:-:S04]  /*6390*/  @!P0 IMAD R13, R12, R127, RZ ;  /* 0x0000007f0c0d8224 */ /* 0x000fc800078e02ff */
[----:B------:R-:W-:-:S05]  /*63a0*/  @!P0 IMAD R75, R75, R126, R13 ;  /* 0x0000007e4b4b8224 */ /* 0x000fca00078e020d */
[----:B------:R1:W-:Y:S01]  /*63b0*/  @!P0 STG.E.U8 desc[UR44][R84.64+0x11], R75 ;  /* 0x0000114b54008986 */ /* 0x0003e2000c10112c */
[----:B------:R-:W-:-:S13]  /*63c0*/  ISETP.LT.OR P0, PT, R3, 0x19, !P1 ;  /* 0x000000190300780c */ /* 0x000fda0004f01670 */
[----:B------:R-:W4:Y:S02]  /*63d0*/  @!P0 LDG.E.U8 R123, desc[UR44][R14.64+0x18] ;  /* 0x0000182c0e7b8981 */ /* 0x000f24000c1e1100 */
[----:B----4-:R-:W-:-:S05]  /*63e0*/  @!P0 PRMT R12, R123, 0x8880, RZ ;  /* 0x000088807b0c8816 */ /* 0x010fca00000000ff */
[----:B------:R-:W-:-:S04]  /*63f0*/  @!P0 IMAD R13, R12, R127, RZ ;  /* 0x0000007f0c0d8224 */ /* 0x000fc800078e02ff */
[----:B--2---:R-:W-:-:S05]  /*6400*/  @!P0 IMAD R87, R76, R126, R13 ;  /* 0x0000007e4c578224 */ /* 0x004fca00078e020d */
[----:B------:R-:W-:Y:S01]  /*6410*/  @!P0 STG.E.U8 desc[UR44][R104.64+0x18], R87 ;  /* 0x0000185768008986 */ /* 0x000fe2000c10112c */
[----:B------:R-:W-:-:S13]  /*6420*/  ISETP.LT.OR P0, PT, R3, 0x1a, !P1 ;  /* 0x0000001a0300780c */ /* 0x000fda0004f01670 */
[----:B------:R-:W2:Y:S02]  /*6430*/  @!P0 LDG.E.U8 R123, desc[UR44][R14.64+0x19] ;  /* 0x0000192c0e7b8981 */ /* 0x000ea4000c1e1100 */
[----:B--2---:R-:W-:-:S05]  /*6440*/  @!P0 PRMT R12, R123, 0x8880, RZ ;  /* 0x000088807b0c8816 */ /* 0x004fca00000000ff */
[----:B------:R-:W-:-:S04]  /*6450*/  @!P0 IMAD R13, R12, R127, RZ ;  /* 0x0000007f0c0d8224 */ /* 0x000fc800078e02ff */
[----:B------:R-:W-:-:S05]  /*6460*/  @!P0 IMAD R77, R77, R126, R13 ;  /* 0x0000007e4d4d8224 */ /* 0x000fca00078e020d */
[----:B------:R-:W-:Y:S01]  /*6470*/  @!P0 STG.E.U8 desc[UR44][R104.64+0x19], R77 ;  /* 0x0000194d68008986 */ /* 0x000fe2000c10112c */
[----:B------:R-:W-:-:S13]  /*6480*/  ISETP.LT.OR P0, PT, R3, 0x19, !P5 ;  /* 0x000000190300780c */ /* 0x000fda0006f01670 */
[----:B------:R-:W2:Y:S01]  /*6490*/  @!P0 LDG.E.U8 R123, desc[UR44][R112.64+0x18] ;  /* 0x0000182c707b8981 */ /* 0x000ea2000c1e1100 */
[----:B---3--:R-:W-:-:S05]  /*64a0*/  @!P0 IADD3 R72, P6, R116, R131, RZ ;  /* 0x0000008374488210 */ /* 0x008fca0007fde0ff */
[----:B------:R-:W-:Y:S01]  /*64b0*/  @!P0 IMAD.X R73, R117, 0x1, R128, P6 ;  /* 0x0000000175498824 */ /* 0x000fe200030e0680 */
[----:B--2---:R-:W-:-:S05]  /*64c0*/  @!P0 PRMT R12, R123, 0x8880, RZ ;  /* 0x000088807b0c8816 */ /* 0x004fca00000000ff */
[----:B------:R-:W-:-:S04]  /*64d0*/  @!P0 IMAD R13, R12, R127, RZ ;  /* 0x0000007f0c0d8224 */ /* 0x000fc800078e02ff */
[----:B-1----:R-:W-:-:S05]  /*64e0*/  @!P0 IMAD R85, R78, R126, R13 ;  /* 0x0000007e4e558224 */ /* 0x002fca00078e020d */
[----:B------:R1:W-:Y:S01]  /*64f0*/  @!P0 STG.E.U8 desc[UR44][R72.64+0x18], R85 ;  /* 0x0000185548008986 */ /* 0x0003e2000c10112c */
[----:B------:R-:W-:-:S13]  /*6500*/  ISETP.LT.OR P0, PT, R3, 0x1a, !P5 ;  /* 0x0000001a0300780c */ /* 0x000fda0006f01670 */
[----:B------:R-:W2:Y:S01]  /*6510*/  @!P0 LDG.E.U8 R123, desc[UR44][R112.64+0x19] ;  /* 0x0000192c707b8981 */ /* 0x000ea2000c1e1100 */
[----:B------:R-:W-:-:S05]  /*6520*/  @!P0 IADD3 R74, P6, R116, R131, RZ ;  /* 0x00000083744a8210 */ /* 0x000fca0007fde0ff */
[----:B------:R-:W-:Y:S01]  /*6530*/  @!P0 IMAD.X R75, R117, 0x1, R128, P6 ;  /* 0x00000001754b8824 */ /* 0x000fe200030e0680 */
[----:B--2---:R-:W-:-:S05]  /*6540*/  @!P0 PRMT R12, R123, 0x8880, RZ ;  /* 0x000088807b0c8816 */ /* 0x004fca00000000ff */
[----:B------:R-:W-:-:S04]  /*6550*/  @!P0 IMAD R13, R12, R127, RZ ;  /* 0x0000007f0c0d8224 */ /* 0x000fc800078e02ff */
[----:B------:R-:W-:-:S05]  /*6560*/  @!P0 IMAD R79, R79, R126, R13 ;  /* 0x0000007e4f4f8224 */ /* 0x000fca00078e020d */
[----:B------:R2:W-:Y:S01]  /*6570*/  @!P0 STG.E.U8 desc[UR44][R74.64+0x19], R79 ;  /* 0x0000194f4a008986 */ /* 0x0005e2000c10112c */
[----:B------:R-:W-:-:S13]  /*6580*/  ISETP.LT.OR P0, PT, R3, 0x11, !P4 ;  /* 0x000000110300780c */ /* 0x000fda0006701670 */
[----:B------:R-:W3:Y:S02]  /*6590*/  @!P0 LDG.E.U8 R123, desc[UR44][R106.64+0x10] ;  /* 0x0000102c6a7b8981 */ /* 0x000ee4000c1e1100 */
[----:B---3--:R-:W-:-:S05]  /*65a0*/  @!P0 PRMT R12, R123, 0x8880, RZ ;  /* 0x000088807b0c8816 */ /* 0x008fca00000000ff */
[----:B------:R-:W-:-:S04]  /*65b0*/  @!P0 IMAD R13, R12, R127, RZ ;  /* 0x0000007f0c0d8224 */ /* 0x000fc800078e02ff */
[----:B-1----:R-:W-:-:S05]  /*65c0*/  @!P0 IMAD R73, R64, R126, R13 ;  /* 0x0000007e40498224 */ /* 0x002fca00078e020d */
[----:B------:R1:W-:Y:S01]  /*65d0*/  @!P0 STG.E.U8 desc[UR44][R108.64+0x10], R73 ;  /* 0x000010496c008986 */ /* 0x0003e2000c10112c */
[----:B------:R-:W-:-:S13]  /*65e0*/  ISETP.LT.OR P0, PT, R3, 0x12, !P4 ;  /* 0x000000120300780c */ /* 0x000fda0006701670 */
[----:B------:R-:W3:Y:S02]  /*65f0*/  @!P0 LDG.E.U8 R123, desc[UR44][R106.64+0x11] ;  /* 0x0000112c6a7b8981 */ /* 0x000ee4000c1e1100 */
[----:B---3--:R-:W-:-:S05]  /*6600*/  @!P0 PRMT R12, R123, 0x8880, RZ ;  /* 0x000088807b0c8816 */ /* 0x008fca00000000ff */
[----:B------:R-:W-:-:S04]  /*6610*/  @!P0 IMAD R13, R12, R127, RZ ;  /* 0x0000007f0c0d8224 */ /* 0x000fc800078e02ff */
[----:B--2---:R-:W-:-:S05]  /*6620*/  @!P0 IMAD R75, R65, R126, R13 ;  /* 0x0000007e414b8224 */ /* 0x004fca00078e020d */
        /* <DEDUP_REMOVED lines=46> */
[----:B------:R-:W3:Y:S01]  /*6910*/  @!P0 LDG.E.U8 R123, desc[UR44][R96.64+0x10] ;  /* 0x0000102c607b8981 */ /* 0x000ee2000c1e1100 */
[----:B-1----:R-:W-:Y:S02]  /*6920*/  IMAD.IADD R65, R99, 0x1, R11 ;  /* 0x0000000163417824 */ /* 0x002fe400078e020b */
[----:B------:R-:W-:Y:S01]  /*6930*/  @!P0 IMAD.MOV.U32 R64, RZ, RZ, R10 ;  /* 0x000000ffff408224 */ /* 0x000fe200078e000a */
[----:B---3--:R-:W-:-:S05]  /*6940*/  @!P0 PRMT R12, R123, 0x8880, RZ ;  /* 0x000088807b0c8816 */ /* 0x008fca00000000ff */
[----:B------:R-:W-:-:S04]  /*6950*/  @!P0 IMAD R13, R12, R127, RZ ;  /* 0x0000007f0c0d8224 */ /* 0x000fc800078e02ff */
[----:B------:R-:W-:-:S05]  /*6960*/  @!P0 IMAD R69, R56, R126, R13 ;  /* 0x0000007e38458224 */ /* 0x000fca00078e020d */
[----:B------:R1:W-:Y:S01]  /*6970*/  @!P0 STG.E.U8 desc[UR44][R64.64+0x10], R69 ;  /* 0x0000104540008986 */ /* 0x0003e2000c10112c */
[----:B------:R-:W-:-:S13]  /*6980*/  ISETP.LT.OR P0, PT, R3, 0x12, !P2 ;  /* 0x000000120300780c */ /* 0x000fda0005701670 */
[----:B------:R-:W3:Y:S01]  /*6990*/  @!P0 LDG.E.U8 R123, desc[UR44][R96.64+0x11] ;  /* 0x0000112c607b8981 */ /* 0x000ee2000c1e1100 */
[----:B--2---:R-:W-:Y:S02]  /*69a0*/  @!P0 IMAD.MOV.U32 R66, RZ, RZ, R10 ;  /* 0x000000ffff428224 */ /* 0x004fe400078e000a */
[----:B------:R-:W-:Y:S01]  /*69b0*/  @!P0 IMAD.MOV.U32 R67, RZ, RZ, R65 ;  /* 0x000000ffff438224 */ /* 0x000fe200078e0041 */
[----:B------:R-:W-:Y:S02]  /*69c0*/  ISETP.NE.AND P1, PT, R88, RZ, PT ;  /* 0x000000ff5800720c */ /* 0x000fe40003f25270 */
[----:B---3--:R-:W-:-:S05]  /*69d0*/  @!P0 PRMT R12, R123, 0x8880, RZ ;  /* 0x000088807b0c8816 */ /* 0x008fca00000000ff */
        /* <DEDUP_REMOVED lines=9> */
[----:B-1----:R-:W-:-:S05]  /*6a70*/  @!P0 IMAD R69, R58, R126, R13 ;  /* 0x0000007e3a458224 */ /* 0x002fca00078e020d */
[----:B------:R1:W-:Y:S01]  /*6a80*/  @!P0 STG.E.U8 desc[UR44][R56.64+0x10], R69 ;  /* 0x0000104538008986 */ /* 0x0003e2000c10112c */
[----:B------:R-:W-:-:S13]  /*6a90*/  ISETP.LT.OR P0, PT, R3, 0x12, !P1 ;  /* 0x000000120300780c */ /* 0x000fda0004f01670 */
[----:B------:R-:W3:Y:S01]  /*6aa0*/  @!P0 LDG.E.U8 R123, desc[UR44][R114.64+0x11] ;  /* 0x0000112c727b8981 */ /* 0x000ee2000c1e1100 */
[----:B--2---:R-:W-:-:S05]  /*6ab0*/  @!P0 IADD3 R66, P6, R131, R10, RZ ;  /* 0x0000000a83428210 */ /* 0x004fca0007fde0ff */
[----:B------:R-:W-:Y:S01]  /*6ac0*/  @!P0 IMAD.X R67, R65, 0x1, R128, P6 ;  /* 0x0000000141438824 */ /* 0x000fe200030e0680 */
[----:B---3--:R-:W-:-:S05]  /*6ad0*/  @!P0 PRMT R12, R123, 0x8880, RZ ;  /* 0x000088807b0c8816 */ /* 0x008fca00000000ff */
[----:B------:R-:W-:-:S04]  /*6ae0*/  @!P0 IMAD R13, R12, R127, RZ ;  /* 0x0000007f0c0d8224 */ /* 0x000fc800078e02ff */
[----:B------:R-:W-:-:S05]  /*6af0*/  @!P0 IMAD R59, R59, R126, R13 ;  /* 0x0000007e3b3b8224 */ /* 0x000fca00078e020d */
[----:B------:R-:W-:Y:S01]  /*6b00*/  @!P0 STG.E.U8 desc[UR44][R66.64+0x11], R59 ;  /* 0x0000113b42008986 */ /* 0x000fe2000c10112c */
[----:B------:R-:W-:-:S13]  /*6b10*/  ISETP.LT.OR P0, PT, R3, 0x19, !P2 ;  /* 0x000000190300780c */ /* 0x000fda0005701670 */
[----:B------:R-:W2:Y:S01]  /*6b20*/  @!P0 LDG.E.U8 R123, desc[UR44][R96.64+0x18] ;  /* 0x0000182c607b8981 */ /* 0x000ea2000c1e1100 */
[----:B-1----:R-:W-:Y:S02]  /*6b30*/  @!P0 IMAD.MOV.U32 R56, RZ, RZ, R10 ;  /* 0x000000ffff388224 */ /* 0x002fe400078e000a */
[----:B------:R-:W-:Y:S01]  /*6b40*/  @!P0 IMAD.MOV.U32 R57, RZ, RZ, R65 ;  /* 0x000000ffff398224 */ /* 0x000fe200078e0041 */
[----:B--2---:R-:W-:-:S05]  /*6b50*/  @!P0 PRMT R12, R123, 0x8880, RZ ;  /* 0x000088807b0c8816 */ /* 0x004fca00000000ff */
[----:B------:R-:W-:-:S04]  /*6b60*/  @!P0 IMAD R13, R12, R127, RZ ;  /* 0x0000007f0c0d8224 */ /* 0x000fc800078e02ff */
[----:B------:R-:W-:-:S05]  /*6b70*/  @!P0 IMAD R69, R60, R126, R13 ;  /* 0x0000007e3c458224 */ /* 0x000fca00078e020d */
[----:B------:R1:W-:Y:S01]  /*6b80*/  @!P0 STG.E.U8 desc[UR44][R56.64+0x18], R69 ;  /* 0x0000184538008986 */ /* 0x0003e2000c10112c */
        /* <DEDUP_REMOVED lines=18> */
[----:B-1----:R-:W-:Y:S02]  /*6cb0*/  @!P0 IADD3 R56, P6, R131, R10, RZ ;  /* 0x0000000a83388210 */ /* 0x002fe40007fde0ff */
[----:B------:R-:W-:-:S03]  /*6cc0*/  P2R R68, PR, RZ, 0x8 ;  /* 0x00000008ff447803 */ /* 0x000fc60000000000 */
[----:B------:R-:W-:Y:S01]  /*6cd0*/  @!P0 IMAD.X R57, R65, 0x1, R128, P6 ;  /* 0x0000000141398824 */ /* 0x000fe200030e0680 */
[----:B------:R-:W-:Y:S02]  /*6ce0*/  LOP3.LUT P3, RZ, R134, 0x8, RZ, 0xc0, !PT ;  /* 0x0000000886ff7812 */ /* 0x000fe4000786c0ff */
[----:B---3--:R-:W-:-:S05]  /*6cf0*/  @!P0 PRMT R12, R123, 0x8880, RZ ;  /* 0x000088807b0c8816 */ /* 0x008fca00000000ff */
[----:B------:R-:W-:-:S04]  /*6d00*/  @!P0 IMAD R13, R12, R127, RZ ;  /* 0x0000007f0c0d8224 */ /* 0x000fc800078e02ff */
[----:B------:R-:W-:-:S05]  /*6d10*/  @!P0 IMAD R63, R63, R126, R13 ;  /* 0x0000007e3f3f8224 */ /* 0x000fca00078e020d */
        /* <DEDUP_REMOVED lines=9> */
[----:B------:R-:W-:Y:S02]  /*6db0*/  P2R R60, PR, RZ, 0x4 ;  /* 0x00000004ff3c7803 */ /* 0x000fe40000000000 */
[----:B------:R-:W-:Y:S02]  /*6dc0*/  LOP3.LUT P2, RZ, R134, 0x10, RZ, 0xc0, !PT ;  /* 0x0000001086ff7812 */ /* 0x000fe4000784c0ff */
[----:B---3--:R-:W-:-:S05]  /*6dd0*/  @!P0 PRMT R12, R123, 0x8880, RZ ;  /* 0x000088807b0c8816 */ /* 0x008fca00000000ff */
[----:B------:R-:W-:-:S04]  /*6de0*/  @!P0 IMAD R13, R12, R127, RZ ;  /* 0x0000007f0c0d8224 */ /* 0x000fc800078e02ff */
[----:B------:R-:W-:-:S05]  /*6df0*/  @!P0 IMAD R49, R49, R126, R13 ;  /* 0x0000007e31318224 */ /* 0x000fca00078e020d */
[----:B------:R-:W-:Y:S01]  /*6e00*/  @!P0 STG.E.U8 desc[UR44][R8.64+0x21], R49 ;  /* 0x0000213108008986 */ /* 0x000fe2000c10112c */
[----:B------:R-:W-:-:S13]  /*6e10*/  ISETP.LT.OR P0, PT, R3, 0x29, !P2 ;  /* 0x000000290300780c */ /* 0x000fda0005701670 */
[----:B-1----:R-:W-:-:S05]  /*6e20*/  @!P0 IADD3 R56, P6, R8, R131, RZ ;  /* 0x0000008308388210 */ /* 0x002fca0007fde0ff */
[----:B------:R-:W-:Y:S01]  /*6e30*/  @!P0 IMAD.X R57, R9, 0x1, R128, P6 ;  /* 0x0000000109398824 */ /* 0x000fe200030e0680 */
[----:B------:R-:W-:-:S13]  /*6e40*/  ISETP.NE.AND P6, PT, R86, RZ, PT ;  /* 0x000000ff5600720c */ /* 0x000fda0003fc5270 */
[----:B------:R-:W3:Y:S01]  /*6e50*/  @!P6 LDG.E.U8 R123, desc[UR44][R6.64+0x20] ;  /* 0x0000202c067be981 */ /* 0x000ee2000c1e1100 */
[----:B------:R-:W-:Y:S02]  /*6e60*/  P2R R72, PR, RZ, 0x10 ;  /* 0x00000010ff487803 */ /* 0x000fe40000000000 */
[----:B------:R-:W-:Y:S02]  /*6e70*/  ISETP.NE.AND P4, PT, R90, RZ, PT ;  /* 0x000000ff5a00720c */ /* 0x000fe40003f85270 */
[----:B---3--:R-:W-:-:S05]  /*6e80*/  @!P6 PRMT R12, R123, 0x8880, RZ ;  /* 0x000088807b0ce816 */ /* 0x008fca00000000ff */
[----:B------:R-:W-:-:S04]  /*6e90*/  @!P6 IMAD R13, R12, R127, RZ ;  /* 0x0000007f0c0de224 */ /* 0x000fc800078e02ff */
[----:B------:R-:W-:-:S05]  /*6ea0*/  @!P6 IMAD R61, R50, R126, R13 ;  /* 0x0000007e323de224 */ /* 0x000fca00078e020d */
[----:B------:R1:W-:Y:S04]  /*6eb0*/  @!P6 STG.E.U8 desc[UR44][R82.64+0x20], R61 ;  /* 0x0000203d5200e986 */ /* 0x0003e8000c10112c */
[----:B------:R-:W3:Y:S01]  /*6ec0*/  @!P4 LDG.E.U8 R123, desc[UR44][R6.64+0x21] ;  /* 0x0000212c067bc981 */ /* 0x000ee2000c1e1100 */
[----:B------:R-:W-:-:S13]  /*6ed0*/  ISETP.LT.OR P6, PT, R3, 0x2a, !P2 ;  /* 0x0000002a0300780c */ /* 0x000fda00057c1670 */
[----:B------:R-:W-:-:S05]  /*6ee0*/  @!P6 IADD3 R58, P2, R8, R131, RZ ;  /* 0x00000083083ae210 */ /* 0x000fca0007f5e0ff */
[----:B--2---:R-:W-:Y:S01]  /*6ef0*/  @!P6 IMAD.X R59, R9, 0x1, R128, P2 ;  /* 0x00000001093be824 */ /* 0x004fe200010e0680 */
[----:B------:R-:W-:Y:S02]  /*6f00*/  ISETP.LT.OR P2, PT, R3, 0x29, !P3 ;  /* 0x000000290300780c */ /* 0x000fe40005f41670 */
[----:B---3--:R-:W-:-:S05]  /*6f10*/  @!P4 PRMT R12, R123, 0x8880, RZ ;  /* 0x000088807b0cc816 */ /* 0x008fca00000000ff */
[----:B------:R-:W-:-:S04]  /*6f20*/  @!P4 IMAD R13, R12, R127, RZ ;  /* 0x0000007f0c0dc224 */ /* 0x000fc800078e02ff */
[----:B------:R-:W-:-:S05]  /*6f30*/  @!P4 IMAD R51, R51, R126, R13 ;  /* 0x0000007e3333c224 */ /* 0x000fca00078e020d */
[----:B------:R2:W-:Y:S04]  /*6f40*/  @!P4 STG.E.U8 desc[UR44][R80.64+0x21], R51 ;  /* 0x000021335000c986 */ /* 0x0005e8000c10112c */
[----:B------:R-:W3:Y:S02]  /*6f50*/  @!P2 LDG.E.U8 R123, desc[UR44][R4.64+0x28] ;  /* 0x0000282c047ba981 */ /* 0x000ee4000c1e1100 */
[----:B---3--:R-:W-:-:S05]  /*6f60*/  @!P2 PRMT R12, R123, 0x8880, RZ ;  /* 0x000088807b0ca816 */ /* 0x008fca00000000ff */
[----:B------:R-:W-:-:S04]  /*6f70*/  @!P2 IMAD R13, R12, R127, RZ ;  /* 0x0000007f0c0da224 */ /* 0x000fc800078e02ff */
[----:B-1----:R-:W-:-:S05]  /*6f80*/  @!P2 IMAD R61, R52, R126, R13 ;  /* 0x0000007e343da224 */ /* 0x002fca00078e020d */
[----:B------:R-:W-:Y:S01]  /*6f90*/  @!P2 STG.E.U8 desc[UR44][R8.64+0x28], R61 ;  /* 0x0000283d0800a986 */ /* 0x000fe2000c10112c */
[----:B------:R-:W-:-:S13]  /*6fa0*/  ISETP.LT.OR P2, PT, R3, 0x2a, !P3 ;  /* 0x0000002a0300780c */ /* 0x000fda0005f41670 */
[----:B------:R-:W3:Y:S02]  /*6fb0*/  @!P2 LDG.E.U8 R123, desc[UR44][R4.64+0x29] ;  /* 0x0000292c047ba981 */ /* 0x000ee4000c1e1100 */
[----:B---3--:R-:W-:-:S05]  /*6fc0*/  @!P2 PRMT R12, R123, 0x8880, RZ ;  /* 0x000088807b0ca816 */ /* 0x008fca00000000ff */
[----:B------:R-:W-:-:S04]  /*6fd0*/  @!P2 IMAD R13, R12, R127, RZ ;  /* 0x0000007f0c0da224 */ /* 0x000fc800078e02ff */
[----:B------:R-:W-:-:S05]  /*6fe0*/  @!P2 IMAD R53, R53, R126, R13 ;  /* 0x0000007e3535a224 */ /* 0x000fca00078e020d */
[----:B------:R1:W-:Y:S04]  /*6ff0*/  @!P2 STG.E.U8 desc[UR44][R8.64+0x29], R53 ;  /* 0x000029350800a986 */ /* 0x0003e8000c10112c */
[----:B------:R-:W0:Y:S02]  /*7000*/  @!P0 LDG.E.U8 R123, desc[UR44][R6.64+0x28] ;  /* 0x0000282c067b8981 */ /* 0x000e24000c1e1100 */
[----:B0-----:R-:W-:-:S05]  /*7010*/  @!P0 PRMT R4, R123, 0x8880, RZ ;  /* 0x000088807b048816 */ /* 0x001fca00000000ff */
[----:B------:R-:W-:-:S04]  /*7020*/  @!P0 IMAD R13, R4, R127, RZ ;  /* 0x0000007f040d8224 */ /* 0x000fc800078e02ff */
[----:B--2---:R-:W-:-:S05]  /*7030*/  @!P0 IMAD R51, R54, R126, R13 ;  /* 0x0000007e36338224 */ /* 0x004fca00078e020d */
[----:B------:R-:W-:Y:S04]  /*7040*/  @!P0 STG.E.U8 desc[UR44][R56.64+0x28], R51 ;  /* 0x0000283338008986 */ /* 0x000fe8000c10112c */
[----:B------:R-:W1:Y:S01]  /*7050*/  @!P6 LDG.E.U8 R123, desc[UR44][R6.64+0x29] ;  /* 0x0000292c067be981 */ /* 0x000e62000c1e1100 */
[----:B------:R-:W-:Y:S02]  /*7060*/  LOP3.LUT P4, RZ, R134, 0x2, RZ, 0xc0, !PT ;  /* 0x0000000286ff7812 */ /* 0x000fe4000788c0ff */
[----:B-1----:R-:W-:-:S05]  /*7070*/  @!P6 PRMT R8, R123, 0x8880, RZ ;  /* 0x000088807b08e816 */ /* 0x002fca00000000ff */
[----:B------:R-:W-:-:S04]  /*7080*/  @!P6 IMAD R13, R8, R127, RZ ;  /* 0x0000007f080de224 */ /* 0x000fc800078e02ff */
[----:B------:R-:W-:-:S05]  /*7090*/  @!P6 IMAD R55, R55, R126, R13 ;  /* 0x0000007e3737e224 */ /* 0x000fca00078e020d */
[----:B------:R-:W-:Y:S01]  /*70a0*/  @!P6 STG.E.U8 desc[UR44][R58.64+0x29], R55 ;  /* 0x000029373a00e986 */ /* 0x000fe2000c10112c */
[----:B------:R-:W-:-:S13]  /*70b0*/  ISETP.LT.OR P6, PT, R3, 0x21, !P4 ;  /* 0x000000210300780c */ /* 0x000fda00067c1670 */
[----:B------:R-:W2:Y:S02]  /*70c0*/  @!P6 LDG.E.U8 R123, desc[UR44][R14.64+0x20] ;  /* 0x0000202c0e7be981 */ /* 0x000ea4000c1e1100 */
[----:B--2---:R-:W-:-:S05]  /*70d0*/  @!P6 PRMT R8, R123, 0x8880, RZ ;  /* 0x000088807b08e816 */ /* 0x004fca00000000ff */
[----:B------:R-:W-:-:S04]  /*70e0*/  @!P6 IMAD R13, R8, R127, RZ ;  /* 0x0000007f080de224 */ /* 0x000fc800078e02ff */
[----:B------:R-:W-:-:S05]  /*70f0*/  @!P6 IMAD R9, R40, R126, R13 ;  /* 0x0000007e2809e224 */ /* 0x000fca00078e020d */
[----:B------:R0:W-:Y:S01]  /*7100*/  @!P6 STG.E.U8 desc[UR44][R104.64+0x20], R9 ;  /* 0x000020096800e986 */ /* 0x0001e2000c10112c */
[----:B------:R-:W-:-:S13]  /*7110*/  ISETP.LT.OR P6, PT, R3, 0x22, !P4 ;  /* 0x000000220300780c */ /* 0x000fda00067c1670 */
[----:B------:R-:W2:Y:S01]  /*7120*/  @!P6 LDG.E.U8 R123, desc[UR44][R14.64+0x21] ;  /* 0x0000212c0e7be981 */ /* 0x000ea2000c1e1100 */
[----:B------:R-:W-:Y:S02]  /*7130*/  ISETP.LT.OR P3, PT, R3, 0x21, !P5 ;  /* 0x000000210300780c */ /* 0x000fe40006f61670 */
[----:B--2---:R-:W-:-:S05]  /*7140*/  @!P6 PRMT R6, R123, 0x8880, RZ ;  /* 0x000088807b06e816 */ /* 0x004fca00000000ff */
[----:B------:R-:W-:-:S04]  /*7150*/  @!P6 IMAD R13, R6, R127, RZ ;  /* 0x0000007f060de224 */ /* 0x000fc800078e02ff */
[----:B------:R-:W-:-:S05]  /*7160*/  @!P6 IMAD R41, R41, R126, R13 ;  /* 0x0000007e2929e224 */ /* 0x000fca00078e020d */
[----:B------:R-:W-:Y:S04]  /*7170*/  @!P6 STG.E.U8 desc[UR44][R104.64+0x21], R41 ;  /* 0x000021296800e986 */ /* 0x000fe8000c10112c */
[----:B------:R-:W2:Y:S01]  /*7180*/  @!P3 LDG.E.U8 R123, desc[UR44][R112.64+0x20] ;  /* 0x0000202c707bb981 */ /* 0x000ea2000c1e1100 */
[----:B------:R-:W-:Y:S02]  /*7190*/  ISETP.LT.OR P0, PT, R3, 0x22, !P5 ;  /* 0x000000220300780c */ /* 0x000fe40006f01670 */
[----:B------:R-:W-:-:S05]  /*71a0*/  @!P3 IADD3 R48, P2, R116, R131, RZ ;  /* 0x000000837430b210 */ /* 0x000fca0007f5e0ff */
[----:B------:R-:W-:Y:S01]  /*71b0*/  @!P3 IMAD.X R49, R117, 0x1, R128, P2 ;  /* 0x000000017531b824 */ /* 0x000fe200010e0680 */
[----:B--2---:R-:W-:-:S05]  /*71c0*/  @!P3 PRMT R8, R123, 0x8880, RZ ;  /* 0x000088807b08b816 */ /* 0x004fca00000000ff */
[----:B------:R-:W-:-:S04]  /*71d0*/  @!P3 IMAD R13, R8, R127, RZ ;  /* 0x0000007f080db224 */ /* 0x000fc800078e02ff */
[----:B0-----:R-:W-:-:S05]  /*71e0*/  @!P3 IMAD R9, R42, R126, R13 ;  /* 0x0000007e2a09b224 */ /* 0x001fca00078e020d */
[----:B------:R0:W-:Y:S04]  /*71f0*/  @!P3 STG.E.U8 desc[UR44][R48.64+0x20], R9 ;  /* 0x000020093000b986 */ /* 0x0001e8000c10112c */
        /* <DEDUP_REMOVED lines=8> */
[----:B------:R-:W2:Y:S02]  /*7280*/  @!P0 LDG.E.U8 R123, desc[UR44][R14.64+0x28] ;  /* 0x0000282c0e7b8981 */ /* 0x000ea4000c1e1100 */
[----:B--2---:R-:W-:-:S05]  /*7290*/  @!P0 PRMT R8, R123, 0x8880, RZ ;  /* 0x000088807b088816 */ /* 0x004fca00000000ff */
[----:B------:R-:W-:-:S04]  /*72a0*/  @!P0 IMAD R13, R8, R127, RZ ;  /* 0x0000007f080d8224 */ /* 0x000fc800078e02ff */
[----:B0-----:R-:W-:-:S05]  /*72b0*/  @!P0 IMAD R9, R44, R126, R13 ;  /* 0x0000007e2c098224 */ /* 0x001fca00078e020d */
[----:B------:R0:W-:Y:S01]  /*72c0*/  @!P0 STG.E.U8 desc[UR44][R104.64+0x28], R9 ;  /* 0x0000280968008986 */ /* 0x0001e2000c10112c */
[----:B------:R-:W-:-:S13]  /*72d0*/  ISETP.LT.OR P0, PT, R3, 0x2a, !P4 ;  /* 0x0000002a0300780c */ /* 0x000fda0006701670 */
[----:B------:R-:W2:Y:S01]  /*72e0*/  @!P0 LDG.E.U8 R123, desc[UR44][R14.64+0x29] ;  /* 0x0000292c0e7b8981 */ /* 0x000ea2000c1e1100 */
[----:B------:R-:W-:Y:S02]  /*72f0*/  ISETP.LT.OR P6, PT, R3, 0x29, !P5 ;  /* 0x000000290300780c */ /* 0x000fe40006fc1670 */
[----:B--2---:R-:W-:-:S05]  /*7300*/  @!P0 PRMT R8, R123, 0x8880, RZ ;  /* 0x000088807b088816 */ /* 0x004fca00000000ff */
[----:B-1----:R-:W-:-:S04]  /*7310*/  @!P0 IMAD.MOV.U32 R4, RZ, RZ, R8 ;  /* 0x000000ffff048224 */ /* 0x002fc800078e0008 */
        /* <DEDUP_REMOVED lines=12> */
[----:B------:R-:W-:Y:S02]  /*73e0*/  @!P5 IADD3 R4, P0, R116, R131, RZ ;  /* 0x000000837404d210 */ /* 0x000fe40007f1e0ff */
[----:B------:R-:W-:-:S03]  /*73f0*/  ISETP.NE.AND P4, PT, R72, RZ, PT ;  /* 0x000000ff4800720c */ /* 0x000fc60003f85270 */
[----:B------:R-:W-:Y:S01]  /*7400*/  @!P5 IMAD.X R5, R117, 0x1, R128, P0 ;  /* 0x000000017505d824 */ /* 0x000fe200000e0680 */
[----:B------:R-:W-:Y:S02]  /*7410*/  ISETP.LT.OR P0, PT, R3, 0x21, !P4 ;  /* 0x000000210300780c */ /* 0x000fe40006701670 */
[----:B--2---:R-:W-:-:S05]  /*7420*/  @!P5 PRMT R8, R123, 0x8880, RZ ;  /* 0x000088807b08d816 */ /* 0x004fca00000000ff */
[----:B------:R-:W-:-:S04]  /*7430*/  @!P5 IMAD R13, R8, R127, RZ ;  /* 0x0000007f080dd224 */ /* 0x000fc800078e02ff */
[----:B------:R-:W-:-:S05]  /*7440*/  @!P5 IMAD R47, R47, R126, R13 ;  /* 0x0000007e2f2fd224 */ /* 0x000fca00078e020d */
[----:B------:R1:W-:Y:S04]  /*7450*/  @!P5 STG.E.U8 desc[UR44][R4.64+0x29], R47 ;  /* 0x0000292f0400d986 */ /* 0x0003e8000c10112c */
[----:B------:R-:W0:Y:S01]  /*7460*/  @!P0 LDG.E.U8 R123, desc[UR44][R106.64+0x20] ;  /* 0x0000202c6a7b8981 */ /* 0x000e22000c1e1100 */
[----:B------:R-:W-:Y:S02]  /*7470*/  ISETP.LT.OR P5, PT, R3, 0x22, !P4 ;  /* 0x000000220300780c */ /* 0x000fe400067a1670 */
[----:B0-----:R-:W-:-:S05]  /*7480*/  @!P0 PRMT R6, R123, 0x8880, RZ ;  /* 0x000088807b068816 */ /* 0x001fca00000000ff */
[----:B------:R-:W-:-:S04]  /*7490*/  @!P0 IMAD R13, R6, R127, RZ ;  /* 0x0000007f060d8224 */ /* 0x000fc800078e02ff */
[----:B------:R-:W-:-:S05]  /*74a0*/  @!P0 IMAD R7, R32, R126, R13 ;  /* 0x0000007e20078224 */ /* 0x000fca00078e020d */
[----:B------:R0:W-:Y:S04]  /*74b0*/  @!P0 STG.E.U8 desc[UR44][R108.64+0x20], R7 ;  /* 0x000020076c008986 */ /* 0x0001e8000c10112c */
[----:B------:R-:W2:Y:S01]  /*74c0*/  @!P5 LDG.E.U8 R123, desc[UR44][R106.64+0x21] ;  /* 0x0000212c6a7bd981 */ /* 0x000ea2000c1e1100 */
[----:B------:R-:W-:-:S04]  /*74d0*/  ISETP.NE.AND P3, PT, R68, RZ, PT ;  /* 0x000000ff4400720c */ /* 0x000fc80003f65270 */
[----:B------:R-:W-:Y:S02]  /*74e0*/  ISETP.LT.OR P0, PT, R3, 0x21, !P3 ;  /* 0x000000210300780c */ /* 0x000fe40005f01670 */
[----:B--2---:R-:W-:-:S05]  /*74f0*/  @!P5 PRMT R6, R123, 0x8880, RZ ;  /* 0x000088807b06d816 */ /* 0x004fca00000000ff */
[----:B------:R-:W-:-:S04]  /*7500*/  @!P5 IMAD R13, R6, R127, RZ ;  /* 0x0000007f060dd224 */ /* 0x000fc800078e02ff */
[----:B------:R-:W-:-:S05]  /*7510*/  @!P5 IMAD R33, R33, R126, R13 ;  /* 0x0000007e2121d224 */ /* 0x000fca00078e020d */
[----:B------:R-:W-:Y:S04]  /*7520*/  @!P5 STG.E.U8 desc[UR44][R108.64+0x21], R33 ;  /* 0x000021216c00d986 */ /* 0x000fe8000c10112c */
[----:B------:R-:W2:Y:S01]  /*7530*/  @!P0 LDG.E.U8 R123, desc[UR44][R20.64+0x20] ;  /* 0x0000202c147b8981 */ /* 0x000ea2000c1e1100 */
[----:B-1----:R-:W-:-:S05]  /*7540*/  @!P0 IADD3 R4, P5, R108, R131, RZ ;  /* 0x000000836c048210 */ /* 0x002fca0007fbe0ff */
[----:B------:R-:W-:Y:S01]  /*7550*/  @!P0 IMAD.X R5, R109, 0x1, R128, P5 ;  /* 0x000000016d058824 */ /* 0x000fe200028e0680 */
[----:B------:R-:W-:Y:S02]  /*7560*/  ISETP.LT.OR P5, PT, R3, 0x22, !P3 ;  /* 0x000000220300780c */ /* 0x000fe40005fa1670 */
[----:B--2---:R-:W-:-:S05]  /*7570*/  @!P0 PRMT R6, R123, 0x8880, RZ ;  /* 0x000088807b068816 */ /* 0x004fca00000000ff */
[----:B------:R-:W-:-:S04]  /*7580*/  @!P0 IMAD R13, R6, R127, RZ ;  /* 0x0000007f060d8224 */ /* 0x000fc800078e02ff */
[----:B------:R-:W-:-:S05]  /*7590*/  @!P0 IMAD R9, R34, R126, R13 ;  /* 0x0000007e22098224 */ /* 0x000fca00078e020d */
[----:B------:R1:W-:Y:S04]  /*75a0*/  @!P0 STG.E.U8 desc[UR44][R4.64+0x20], R9 ;  /* 0x0000200904008986 */ /* 0x0003e8000c10112c */
[----:B------:R-:W2:Y:S01]  /*75b0*/  @!P5 LDG.E.U8 R123, desc[UR44][R20.64+0x21] ;  /* 0x0000212c147bd981 */ /* 0x000ea2000c1e1100 */
[----:B------:R-:W-:-:S05]  /*75c0*/  @!P5 IADD3 R6, P0, R108, R131, RZ ;  /* 0x000000836c06d210 */ /* 0x000fca0007f1e0ff */
[----:B0-----:R-:W-:Y:S01]  /*75d0*/  @!P5 IMAD.X R7, R109, 0x1, R128, P0 ;  /* 0x000000016d07d824 */ /* 0x001fe200000e0680 */
[----:B------:R-:W-:Y:S02]  /*75e0*/  ISETP.LT.OR P0, PT, R3, 0x29, !P4 ;  /* 0x000000290300780c */ /* 0x000fe40006701670 */
[----:B--2---:R-:W-:-:S05]  /*75f0*/  @!P5 PRMT R8, R123, 0x8880, RZ ;  /* 0x000088807b08d816 */ /* 0x004fca00000000ff */
[----:B------:R-:W-:-:S04]  /*7600*/  @!P5 IMAD R13, R8, R127, RZ ;  /* 0x0000007f080dd224 */ /* 0x000fc800078e02ff */
[----:B------:R-:W-:-:S05]  /*7610*/  @!P5 IMAD R35, R35, R126, R13 ;  /* 0x0000007e2323d224 */ /* 0x000fca00078e020d */
[----:B------:R-:W-:Y:S04]  /*7620*/  @!P5 STG.E.U8 desc[UR44][R6.64+0x21], R35 ;  /* 0x000021230600d986 */ /* 0x000fe8000c10112c */
[----:B------:R-:W1:Y:S01]  /*7630*/  @!P0 LDG.E.U8 R123, desc[UR44][R106.64+0x28] ;  /* 0x0000282c6a7b8981 */ /* 0x000e62000c1e1100 */
[----:B------:R-:W-:Y:S02]  /*7640*/  ISETP.LT.OR P4, PT, R3, 0x2a, !P4 ;  /* 0x0000002a0300780c */ /* 0x000fe40006781670 */
[----:B-1----:R-:W-:-:S05]  /*7650*/  @!P0 PRMT R4, R123, 0x8880, RZ ;  /* 0x000088807b048816 */ /* 0x002fca00000000ff */
[----:B------:R-:W-:-:S04]  /*7660*/  @!P0 IMAD R13, R4, R127, RZ ;  /* 0x0000007f040d8224 */ /* 0x000fc800078e02ff */
[----:B------:R-:W-:-:S05]  /*7670*/  @!P0 IMAD R5, R36, R126, R13 ;  /* 0x0000007e24058224 */ /* 0x000fca00078e020d */
[----:B------:R0:W-:Y:S04]  /*7680*/  @!P0 STG.E.U8 desc[UR44][R108.64+0x28], R5 ;  /* 0x000028056c008986 */ /* 0x0001e8000c10112c */
        /* <DEDUP_REMOVED lines=9> */
[----:B0-----:R-:W-:Y:S01]  /*7720*/  @!P0 IMAD.X R5, R109, 0x1, R128, P4 ;  /* 0x000000016d058824 */ /* 0x001fe200020e0680 */
[----:B--2---:R-:W-:-:S05]  /*7730*/  @!P0 PRMT R6, R123, 0x8880, RZ ;  /* 0x000088807b068816 */ /* 0x004fca00000000ff */
[----:B------:R-:W-:-:S04]  /*7740*/  @!P0 IMAD R13, R6, R127, RZ ;  /* 0x0000007f060d8224 */ /* 0x000fc800078e02ff */
[----:B------:R-:W-:-:S05]  /*7750*/  @!P0 IMAD R9, R38, R126, R13 ;  /* 0x0000007e26098224 */ /* 0x000fca00078e020d */
[----:B------:R0:W-:Y:S04]  /*7760*/  @!P0 STG.E.U8 desc[UR44][R4.64+0x28], R9 ;  /* 0x0000280904008986 */ /* 0x0001e8000c10112c */
[----:B------:R-:W2:Y:S01]  /*7770*/  @!P3 LDG.E.U8 R123, desc[UR44][R20.64+0x29] ;  /* 0x0000292c147bb981 */ /* 0x000ea2000c1e1100 */
[----:B------:R-:W-:Y:S02]  /*7780*/  ISETP.NE.AND P2, PT, R60, RZ, PT ;  /* 0x000000ff3c00720c */ /* 0x000fe40003f45270 */
[----:B------:R-:W-:Y:S02]  /*7790*/  @!P3 IADD3 R6, P4, R108, R131, RZ ;  /* 0x000000836c06b210 */ /* 0x000fe40007f9e0ff */
[----:B------:R-:W-:-:S03]  /*77a0*/  ISETP.LT.OR P0, PT, R3, 0x21, !P2 ;  /* 0x000000210300780c */ /* 0x000fc60005701670 */
[----:B------:R-:W-:Y:S01]  /*77b0*/  @!P3 IMAD.X R7, R109, 0x1, R128, P4 ;  /* 0x000000016d07b824 */ /* 0x000fe200020e0680 */
[----:B--2---:R-:W-:-:S05]  /*77c0*/  @!P3 PRMT R8, R123, 0x8880, RZ ;  /* 0x000088807b08b816 */ /* 0x004fca00000000ff */
[----:B------:R-:W-:-:S04]  /*77d0*/  @!P3 IMAD R13, R8, R127, RZ ;  /* 0x0000007f080db224 */ /* 0x000fc800078e02ff */
[----:B------:R-:W-:-:S05]  /*77e0*/  @!P3 IMAD R39, R39, R126, R13 ;  /* 0x0000007e2727b224 */ /* 0x000fca00078e020d */
[----:B------:R-:W-:Y:S04]  /*77f0*/  @!P3 STG.E.U8 desc[UR44][R6.64+0x29], R39 ;  /* 0x000029270600b986 */ /* 0x000fe8000c10112c */
[----:B------:R-:W2:Y:S01]  /*7800*/  @!P0 LDG.E.U8 R123, desc[UR44][R96.64+0x20] ;  /* 0x0000202c607b8981 */ /* 0x000ea2000c1e1100 */
[----:B------:R-:W-:Y:S01]  /*7810*/  ISETP.LT.OR P3, PT, R3, 0x22, !P2 ;  /* 0x000000220300780c */ /* 0x000fe20005761670 */
[----:B0-----:R-:W-:Y:S01]  /*7820*/  @!P0 IMAD.MOV.U32 R5, RZ, RZ, R65 ;  /* 0x000000ffff058224 */ /* 0x001fe200078e0041 */
[----:B--2---:R-:W-:-:S05]  /*7830*/  @!P0 PRMT R4, R123, 0x8880, RZ ;  /* 0x000088807b048816 */ /* 0x004fca00000000ff */
[----:B------:R-:W-:Y:S02]  /*7840*/  @!P0 IMAD R13, R4, R127, RZ ;  /* 0x0000007f040d8224 */ /* 0x000fe400078e02ff */
[----:B------:R-:W-:Y:S02]  /*7850*/  @!P0 IMAD.MOV.U32 R4, RZ, RZ, R10 ;  /* 0x000000ffff048224 */ /* 0x000fe400078e000a */
[----:B------:R-:W-:-:S05]  /*7860*/  @!P0 IMAD R9, R24, R126, R13 ;  /* 0x0000007e18098224 */ /* 0x000fca00078e020d */
[----:B------:R0:W-:Y:S04]  /*7870*/  @!P0 STG.E.U8 desc[UR44][R4.64+0x20], R9 ;  /* 0x0000200904008986 */ /* 0x0001e8000c10112c */
[----:B------:R-:W2:Y:S01]  /*7880*/  @!P3 LDG.E.U8 R123, desc[UR44][R96.64+0x21] ;  /* 0x0000212c607bb981 */ /* 0x000ea2000c1e1100 */
[----:B------:R-:W-:Y:S01]  /*7890*/  ISETP.LT.OR P4, PT, R3, 0x21, !P1 ;  /* 0x000000210300780c */ /* 0x000fe20004f81670 */
[----:B0-----:R-:W-:Y:S02]  /*78a0*/  @!P3 IMAD.MOV.U32 R4, RZ, RZ, R10 ;  /* 0x000000ffff04b224 */ /* 0x001fe400078e000a */
[----:B------:R-:W-:Y:S01]  /*78b0*/  @!P3 IMAD.MOV.U32 R5, RZ, RZ, R65 ;  /* 0x000000ffff05b224 */ /* 0x000fe200078e0041 */
[----:B--2---:R-:W-:-:S05]  /*78c0*/  @!P3 PRMT R8, R123, 0x8880, RZ ;  /* 0x000088807b08b816 */ /* 0x004fca00000000ff */
[----:B------:R-:W-:-:S04]  /*78d0*/  @!P3 IMAD.MOV.U32 R6, RZ, RZ, R8 ;  /* 0x000000ffff06b224 */ /* 0x000fc800078e0008 */
[----:B------:R-:W-:-:S04]  /*78e0*/  @!P3 IMAD R13, R6, R127, RZ ;  /* 0x0000007f060db224 */ /* 0x000fc800078e02ff */
[----:B------:R-:W-:-:S05]  /*78f0*/  @!P3 IMAD R25, R25, R126, R13 ;  /* 0x0000007e1919b224 */ /* 0x000fca00078e020d */
[----:B------:R0:W-:Y:S04]  /*7900*/  @!P3 STG.E.U8 desc[UR44][R4.64+0x21], R25 ;  /* 0x000021190400b986 */ /* 0x0001e8000c10112c */
[----:B------:R-:W2:Y:S01]  /*7910*/  @!P4 LDG.E.U8 R123, desc[UR44][R114.64+0x20] ;  /* 0x0000202c727bc981 */ /* 0x000ea2000c1e1100 */
[----:B------:R-:W-:Y:S02]  /*7920*/  ISETP.LT.OR P0, PT, R3, 0x22, !P1 ;  /* 0x000000220300780c */ /* 0x000fe40004f01670 */
[----:B------:R-:W-:-:S05]  /*7930*/  @!P4 IADD3 R6, P3, R131, R10, RZ ;  /* 0x0000000a8306c210 */ /* 0x000fca0007f7e0ff */
[----:B------:R-:W-:Y:S01]  /*7940*/  @!P4 IMAD.X R7, R65, 0x1, R128, P3 ;  /* 0x000000014107c824 */ /* 0x000fe200018e0680 */
[----:B--2---:R-:W-:-:S05]  /*7950*/  @!P4 PRMT R8, R123, 0x8880, RZ ;  /* 0x000088807b08c816 */ /* 0x004fca00000000ff */
[----:B------:R-:W-:-:S04]  /*7960*/  @!P4 IMAD R13, R8, R127, RZ ;  /* 0x0000007f080dc224 */ /* 0x000fc800078e02ff */
[----:B------:R-:W-:-:S05]  /*7970*/  @!P4 IMAD R9, R26, R126, R13 ;  /* 0x0000007e1a09c224 */ /* 0x000fca00078e020d */
[----:B------:R-:W-:Y:S04]  /*7980*/  @!P4 STG.E.U8 desc[UR44][R6.64+0x20], R9 ;  /* 0x000020090600c986 */ /* 0x000fe8000c10112c */
[----:B------:R-:W2:Y:S01]  /*7990*/  @!P0 LDG.E.U8 R123, desc[UR44][R114.64+0x21] ;  /* 0x0000212c727b8981 */ /* 0x000ea2000c1e1100 */
[----:B------:R-:W-:Y:S02]  /*79a0*/  ISETP.LT.OR P3, PT, R3, 0x29, !P2 ;  /* 0x000000290300780c */ /* 0x000fe40005761670 */
[----:B0-----:R-:W-:-:S05]  /*79b0*/  @!P0 IADD3 R4, P4, R131, R10, RZ ;  /* 0x0000000a83048210 */ /* 0x001fca0007f9e0ff */
[----:B------:R-:W-:Y:S01]  /*79c0*/  @!P0 IMAD.X R5, R65, 0x1, R128, P4 ;  /* 0x0000000141058824 */ /* 0x000fe200020e0680 */
[----:B--2---:R-:W-:-:S05]  /*79d0*/  @!P0 PRMT R8, R123, 0x8880, RZ ;  /* 0x000088807b088816 */ /* 0x004fca00000000ff */
[----:B------:R-:W-:-:S04]  /*79e0*/  @!P0 IMAD R13, R8, R127, RZ ;  /* 0x0000007f080d8224 */ /* 0x000fc800078e02ff */
[----:B------:R-:W-:-:S05]  /*79f0*/  @!P0 IMAD R27, R27, R126, R13 ;  /* 0x0000007e1b1b8224 */ /* 0x000fca00078e020d */
[----:B------:R0:W-:Y:S04]  /*7a00*/  @!P0 STG.E.U8 desc[UR44][R4.64+0x21], R27 ;  /* 0x0000211b04008986 */ /* 0x0001e8000c10112c */
[----:B------:R-:W2:Y:S01]  /*7a10*/  @!P3 LDG.E.U8 R123, desc[UR44][R96.64+0x28] ;  /* 0x0000282c607bb981 */ /* 0x000ea2000c1e1100 */
[----:B------:R-:W-:Y:S01]  /*7a20*/  ISETP.LT.OR P2, PT, R3, 0x2a, !P2 ;  /* 0x0000002a0300780c */ /* 0x000fe20005741670 */
[----:B0-----:R-:W-:Y:S02]  /*7a30*/  @!P3 IMAD.MOV.U32 R4, RZ, RZ, R10 ;  /* 0x000000ffff04b224 */ /* 0x001fe400078e000a */
[----:B------:R-:W-:Y:S01]  /*7a40*/  @!P3 IMAD.MOV.U32 R5, RZ, RZ, R65 ;  /* 0x000000ffff05b224 */ /* 0x000fe200078e0041 */
        /* <DEDUP_REMOVED lines=19> */
[----:B------:R2:W-:Y:S04]  /*7b80*/  @!P0 STG.E.U8 desc[UR44][R6.64+0x28], R3 ;  /* 0x0000280306008986 */ /* 0x0005e8000c10112c */
[----:B------:R-:W0:Y:S02]  /*7b90*/  @!P1 LDG.E.U8 R123, desc[UR44][R114.64+0x29] ;  /* 0x0000292c727b9981 */ /* 0x000e24000c1e1100 */
[----:B0-----:R-:W-:-:S05]  /*7ba0*/  @!P1 PRMT R4, R123, 0x8880, RZ ;  /* 0x000088807b049816 */ /* 0x001fca00000000ff */
[----:B------:R-:W-:-:S04]  /*7bb0*/  @!P1 IMAD R13, R4, R127, RZ ;  /* 0x0000007f040d9224 */ /* 0x000fc800078e02ff */
[----:B------:R-:W-:Y:S01]  /*7bc0*/  IMAD R13, R31, R126, R13 ;  /* 0x0000007e1f0d7224 */ /* 0x000fe200078e020d */
[----:B--2---:R-:W-:Y:S06]  /*7bd0*/  @P1 BRA `(.L_x_114) ;  /* 0x0000001800b81947 */ /* 0x004fec0003800000 */
[----:B------:R-:W-:-:S05]  /*7be0*/  IADD3 R10, P0, R131, R10, RZ ;  /* 0x0000000a830a7210 */ /* 0x000fca0007f1e0ff */
[----:B------:R-:W-:-:S05]  /*7bf0*/  IMAD.X R11, R65, 0x1, R128, P0 ;  /* 0x00000001410b7824 */ /* 0x000fca00000e0680 */
[----:B------:R0:W-:Y:S01]  /*7c00*/  STG.E.U8 desc[UR44][R10.64+0x29], R13 ;  /* 0x0000290d0a007986 */ /* 0x0001e2000c10112c */
[----:B------:R-:W-:Y:S05]  /*7c10*/  BRA `(.L_x_114) ;  /* 0x0000001800a87947 */ /* 0x000fea0003800000 */
.L_x_33:
[C---:B------:R-:W-:Y:S01]  /*7c20*/  ISETP.GE.AND P5, PT, R12.reuse, 0x1, PT ;  /* 0x000000010c00780c */ /* 0x040fe20003fa6270 */
[----:B------:R-:W-:Y:S01]  /*7c30*/  ULDC.64 UR4, c[0x0][0x5c0] ;  /* 0x0001700000047ab9 */ /* 0x000fe20000000a00 */
[----:B------:R-:W-:Y:S02]  /*7c40*/  ISETP.GE.AND P4, PT, R12, 0x9, PT ;  /* 0x000000090c00780c */ /* 0x000fe40003f86270 */
[C---:B------:R-:W-:Y:S02]  /*7c50*/  ISETP.LT.OR P1, PT, R3.reuse, 0x1, !P5 ;  /* 0x000000010300780c */ /* 0x040fe40006f21670 */
[C---:B------:R-:W-:Y:S02]  /*7c60*/  ISETP.LT.OR P2, PT, R3.reuse, 0x2, !P5 ;  /* 0x000000020300780c */ /* 0x040fe40006f41670 */
[----:B------:R-:W-:Y:S02]  /*7c70*/  IADD3 R4, P0, R8, UR4, RZ ;  /* 0x0000000408047c10 */ /* 0x000fe4000ff1e0ff */
[----:B------:R-:W-:-:S02]  /*7c80*/  ISETP.LT.OR P3, PT, R3, 0x2, !P4 ;  /* 0x000000020300780c */ /* 0x000fc40006761670 */
[----:B------:R-:W-:Y:S02]  /*7c90*/  IADD3.X R5, R15, UR5, RZ, P0, !PT ;  /* 0x000000050f057c10 */ /* 0x000fe400087fe4ff */
[----:B------:R-:W-:Y:S02]  /*7ca0*/  ISETP.LT.OR P0, PT, R3, 0x1, !P4 ;  /* 0x000000010300780c */ /* 0x000fe40006701670 */
[----:B------:R-:W-:Y:S01]  /*7cb0*/  ISETP.GE.AND P6, PT, R12, 0x81, PT ;  /* 0x000000810c00780c */ /* 0x000fe20003fc6270 */
[-C--:B------:R-:W-:Y:S02]  /*7cc0*/  @!P1 IMAD R7, R112, R126.reuse, RZ ;  /* 0x0000007e70079224 */ /* 0x080fe400078e02ff */
[----:B------:R-:W-:-:S03]  /*7cd0*/  @!P2 IMAD R113, R113, R126, RZ ;  /* 0x0000007e7171a224 */ /* 0x000fc600078e02ff */
[----:B------:R0:W-:Y:S01]  /*7ce0*/  @!P1 STG.E.U8 desc[UR44][R4.64], R7 ;  /* 0x0000000704009986 */ /* 0x0001e2000c10112c */
[----:B------:R-:W-:Y:S01]  /*7cf0*/  IADD3 R20, P1, R131, R4, RZ ;  /* 0x0000000483147210 */ /* 0x000fe20007f3e0ff */
[-C--:B------:R-:W-:Y:S02]  /*7d00*/  @!P3 IMAD R115, R115, R126.reuse, RZ ;  /* 0x0000007e7373b224 */ /* 0x080fe400078e02ff */
[----:B------:R1:W-:Y:S01]  /*7d10*/  @!P2 STG.E.U8 desc[UR44][R4.64+0x1], R113 ;  /* 0x000001710400a986 */ /* 0x0003e2000c10112c */
[C---:B------:R-:W-:Y:S01]  /*7d20*/  ISETP.LT.OR P2, PT, R3.reuse, 0x9, !P5 ;  /* 0x000000090300780c */ /* 0x040fe20006f41670 */
[----:B------:R-:W-:Y:S01]  /*7d30*/  IMAD.X R21, R128, 0x1, R5, P1 ;  /* 0x0000000180157824 */ /* 0x000fe200008e0605 */
[C---:B------:R-:W-:Y:S01]  /*7d40*/  ISETP.LT.OR P1, PT, R3.reuse, 0xa, !P5 ;  /* 0x0000000a0300780c */ /* 0x040fe20006f21670 */
[----:B------:R-:W-:Y:S01]  /*7d50*/  @!P0 IMAD R9, R114, R126, RZ ;  /* 0x0000007e72098224 */ /* 0x000fe200078e02ff */
[----:B------:R-:W-:Y:S02]  /*7d60*/  ISETP.GE.AND P5, PT, R12, 0x89, PT ;  /* 0x000000890c00780c */ /* 0x000fe40003fa6270 */
[----:B------:R-:W-:Y:S01]  /*7d70*/  @!P3 STG.E.U8 desc[UR44][R20.64+0x1], R115 ;  /* 0x000001731400b986 */ /* 0x000fe2000c10112c */
[----:B0-----:R-:W-:Y:S01]  /*7d80*/  IMAD.WIDE.U32 R6, R10, 0x78, R20 ;  /* 0x000000780a067825 */ /* 0x001fe200078e0014 */
[----:B------:R-:W-:-:S02]  /*7d90*/  ISETP.LT.OR P3, PT, R3, 0x11, !P5 ;  /* 0x000000110300780c */ /* 0x000fc40006f61670 */
[----:B------:R-:W-:Y:S01]  /*7da0*/  @!P0 STG.E.U8 desc[UR44][R20.64], R9 ;  /* 0x0000000914008986 */ /* 0x000fe2000c10112c */
[----:B------:R-:W-:Y:S01]  /*7db0*/  ISETP.LT.OR P0, PT, R3, 0x9, !P4 ;  /* 0x000000090300780c */ /* 0x000fe20006701670 */
[----:B-1----:R-:W-:Y:S02]  /*7dc0*/  IMAD R113, R11, 0x78, RZ ;  /* 0x000000780b717824 */ /* 0x002fe400078e02ff */
[-C--:B------:R-:W-:Y:S02]  /*7dd0*/  @!P2 IMAD R13, R116, R126.reuse, RZ ;  /* 0x0000007e740da224 */ /* 0x080fe400078e02ff */
[----:B------:R-:W-:Y:S02]  /*7de0*/  @!P1 IMAD R117, R117, R126, RZ ;  /* 0x0000007e75759224 */ /* 0x000fe400078e02ff */
[----:B------:R-:W-:Y:S01]  /*7df0*/  IMAD.IADD R7, R7, 0x1, R113 ;  /* 0x0000000107077824 */ /* 0x000fe200078e0271 */
[----:B------:R0:W-:Y:S01]  /*7e00*/  @!P2 STG.E.U8 desc[UR44][R4.64+0x8], R13 ;  /* 0x0000080d0400a986 */ /* 0x0001e2000c10112c */
[----:B------:R-:W-:-:S03]  /*7e10*/  ISETP.LT.OR P2, PT, R3, 0xa, !P4 ;  /* 0x0000000a0300780c */ /* 0x000fc60006741670 */
[----:B------:R-:W-:Y:S01]  /*7e20*/  @!P1 STG.E.U8 desc[UR44][R4.64+0x9], R117 ;  /* 0x0000097504009986 */ /* 0x000fe2000c10112c */
[----:B------:R-:W-:Y:S01]  /*7e30*/  ISETP.LT.OR P1, PT, R3, 0x1, !P6 ;  /* 0x000000010300780c */ /* 0x000fe20007721670 */
[----:B------:R-:W-:-:S05]  /*7e40*/  @!P0 IMAD R15, R118, R126, RZ ;  /* 0x0000007e760f8224 */ /* 0x000fca00078e02ff */
[----:B------:R1:W-:Y:S01]  /*7e50*/  @!P0 STG.E.U8 desc[UR44][R20.64+0x8], R15 ;  /* 0x0000080f14008986 */ /* 0x0003e2000c10112c */
[----:B------:R-:W-:Y:S02]  /*7e60*/  ISETP.LT.OR P0, PT, R3, 0x2, !P6 ;  /* 0x000000020300780c */ /* 0x000fe40007701670 */
[----:B------:R-:W-:-:S04]  /*7e70*/  @!P2 IMAD R119, R119, R126, RZ ;  /* 0x0000007e7777a224 */ /* 0x000fc800078e02ff */
[-C--:B------:R-:W-:Y:S01]  /*7e80*/  @!P1 IMAD R11, R104, R126.reuse, RZ ;  /* 0x0000007e680b9224 */ /* 0x080fe200078e02ff */
[----:B------:R-:W-:Y:S04]  /*7e90*/  @!P2 STG.E.U8 desc[UR44][R20.64+0x9], R119 ;  /* 0x000009771400a986 */ /* 0x000fe8000c10112c */
[----:B------:R2:W-:Y:S01]  /*7ea0*/  @!P1 STG.E.U8 desc[UR44][R6.64], R11 ;  /* 0x0000000b06009986 */ /* 0x0005e2000c10112c */
[----:B------:R-:W-:Y:S01]  /*7eb0*/  ISETP.LT.OR P1, PT, R3, 0x1, !P5 ;  /* 0x000000010300780c */ /* 0x000fe20006f21670 */
[----:B------:R-:W-:-:S05]  /*7ec0*/  @!P0 IMAD R105, R105, R126, RZ ;  /* 0x0000007e69698224 */ /* 0x000fca00078e02ff */
[----:B------:R-:W-:Y:S07]  /*7ed0*/  @!P0 STG.E.U8 desc[UR44][R6.64+0x1], R105 ;  /* 0x0000016906008986 */ /* 0x000fee000c10112c */
[----:B------:R-:W-:Y:S01]  /*7ee0*/  @!P1 IADD3 R8, P0, R131, R6, RZ ;  /* 0x0000000683089210 */ /* 0x000fe20007f1e0ff */
[----:B0-----:R-:W-:-:S04]  /*7ef0*/  @!P1 IMAD R13, R106, R126, RZ ;  /* 0x0000007e6a0d9224 */ /* 0x001fc800078e02ff */
[----:B------:R-:W-:Y:S01]  /*7f00*/  @!P1 IMAD.X R9, R7, 0x1, R128, P0 ;  /* 0x0000000107099824 */ /* 0x000fe200000e0680 */
[----:B------:R-:W-:-:S04]  /*7f10*/  ISETP.LT.OR P0, PT, R3, 0x2, !P5 ;  /* 0x000000020300780c */ /* 0x000fc80006f01670 */
[----:B------:R0:W-:Y:S09]  /*7f20*/  @!P1 STG.E.U8 desc[UR44][R8.64], R13 ;  /* 0x0000000d08009986 */ /* 0x0001f2000c10112c */
[----:B------:R-:W-:Y:S01]  /*7f30*/  @!P0 IADD3 R14, P1, R131, R6, RZ ;  /* 0x00000006830e8210 */ /* 0x000fe20007f3e0ff */
[----:B------:R-:W-:-:S04]  /*7f40*/  @!P0 IMAD R107, R107, R126, RZ ;  /* 0x0000007e6b6b8224 */ /* 0x000fc800078e02ff */
[----:B-1----:R-:W-:Y:S01]  /*7f50*/  @!P0 IMAD.X R15, R7, 0x1, R128, P1 ;  /* 0x00000001070f8824 */ /* 0x002fe200008e0680 */
[----:B------:R-:W-:-:S04]  /*7f60*/  ISETP.LT.OR P1, PT, R3, 0x9, !P6 ;  /* 0x000000090300780c */ /* 0x000fc80007721670 */
[----:B------:R1:W-:Y:S01]  /*7f70*/  @!P0 STG.E.U8 desc[UR44][R14.64+0x1], R107 ;  /* 0x0000016b0e008986 */ /* 0x0003e2000c10112c */
[----:B------:R-:W-:Y:S02]  /*7f80*/  ISETP.LT.OR P0, PT, R3, 0xa, !P6 ;  /* 0x0000000a0300780c */ /* 0x000fe40007701670 */
[----:B------:R-:W-:-:S06]  /*7f90*/  ISETP.GE.AND P6, PT, R12, 0x101, PT ;  /* 0x000001010c00780c */ /* 0x000fcc0003fc6270 */
[----:B--2---:R-:W-:-:S05]  /*7fa0*/  @!P1 IMAD R11, R108, R126, RZ ;  /* 0x0000007e6c0b9224 */ /* 0x004fca00078e02ff */
[----:B------:R-:W-:Y:S01]  /*7fb0*/  @!P1 STG.E.U8 desc[UR44][R6.64+0x8], R11 ;  /* 0x0000080b06009986 */ /* 0x000fe2000c10112c */
[----:B------:R-:W-:Y:S01]  /*7fc0*/  ISETP.LT.OR P1, PT, R3, 0x9, !P5 ;  /* 0x000000090300780c */ /* 0x000fe20006f21670 */
[----:B------:R-:W-:-:S05]  /*7fd0*/  @!P0 IMAD R109, R109, R126, RZ ;  /* 0x0000007e6d6d8224 */ /* 0x000fca00078e02ff */
[----:B------:R2:W-:Y:S07]  /*7fe0*/  @!P0 STG.E.U8 desc[UR44][R6.64+0x9], R109 ;  /* 0x0000096d06008986 */ /* 0x0005ee000c10112c */
        /* <DEDUP_REMOVED lines=8> */
[----:B------:R-:W-:Y:S01]  /*8070*/  IADD3 R14, P1, R132, R6, RZ ;  /* 0x00000006840e7210 */ /* 0x000fe20007f3e0ff */
[----:B--2---:R-:W-:-:S03]  /*8080*/  IMAD.MOV.U32 R6, RZ, RZ, R20 ;  /* 0x000000ffff067224 */ /* 0x004fc600078e0014 */
[----:B------:R1:W-:Y:S01]  /*8090*/  @!P0 STG.E.U8 desc[UR44][R106.64+0x9], R111 ;  /* 0x0000096f6a008986 */ /* 0x0003e2000c10112c */
[----:B------:R-:W-:Y:S01]  /*80a0*/  ISETP.LT.OR P0, PT, R3, 0x1, !P6 ;  /* 0x000000010300780c */ /* 0x000fe20007701670 */
[----:B------:R-:W-:Y:S02]  /*80b0*/  IMAD.X R15, R7, 0x1, R129, P1 ;  /* 0x00000001070f7824 */ /* 0x000fe400008e0681 */
[----:B------:R-:W-:Y:S02]  /*80c0*/  IMAD.MOV.U32 R7, RZ, RZ, R21 ;  /* 0x000000ffff077224 */ /* 0x000fe400078e0015 */
[----:B------:R-:W-:-:S04]  /*80d0*/  IMAD.WIDE.U32 R8, R10, 0x78, R6 ;  /* 0x000000780a087825 */ /* 0x000fc800078e0006 */
[----:B------:R-:W-:Y:S01]  /*80e0*/  IMAD.IADD R9, R113, 0x1, R9 ;  /* 0x0000000171097824 */ /* 0x000fe200078e0209 */
[----:B------:R-:W-:-:S03]  /*80f0*/  @!P3 IADD3 R10, P1, R131, R8, RZ ;  /* 0x00000008830ab210 */ /* 0x000fc60007f3e0ff */
[----:B0-----:R-:W-:Y:S02]  /*8100*/  @!P0 IMAD R13, R96, R126, RZ ;  /* 0x0000007e600d8224 */ /* 0x001fe400078e02ff */
[----:B------:R-:W-:-:S03]  /*8110*/  @!P3 IMAD.X R11, R9, 0x1, R128, P1 ;  /* 0x00000001090bb824 */ /* 0x000fc600008e0680 */
[----:B------:R0:W-:Y:S01]  /*8120*/  @!P0 STG.E.U8 desc[UR44][R14.64], R13 ;  /* 0x0000000d0e008986 */ /* 0x0001e2000c10112c */
[----:B------:R-:W-:Y:S02]  /*8130*/  ISETP.LT.OR P0, PT, R3, 0x2, !P6 ;  /* 0x000000020300780c */ /* 0x000fe40007701670 */
[----:B------:R-:W-:-:S04]  /*8140*/  ISETP.GE.AND P1, PT, R12, 0x109, PT ;  /* 0x000001090c00780c */ /* 0x000fc80003f26270 */
[----:B------:R-:W-:-:S07]  /*8150*/  ISETP.LT.OR P2, PT, R3, 0x1, !P1 ;  /* 0x000000010300780c */ /* 0x000fce0004f41670 */
[----:B------:R-:W-:-:S05]  /*8160*/  @!P0 IMAD R109, R97, R126, RZ ;  /* 0x0000007e616d8224 */ /* 0x000fca00078e02ff */
[----:B------:R-:W-:Y:S01]  /*8170*/  @!P0 STG.E.U8 desc[UR44][R14.64+0x1], R109 ;  /* 0x0000016d0e008986 */ /* 0x000fe2000c10112c */
[----:B------:R-:W-:Y:S01]  /*8180*/  ISETP.LT.OR P0, PT, R3, 0x2, !P1 ;  /* 0x000000020300780c */ /* 0x000fe20004f01670 */
[----:B-1----:R-:W-:Y:S01]  /*8190*/  @!P2 IMAD R107, R98, R126, RZ ;  /* 0x0000007e626ba224 */ /* 0x002fe200078e02ff */
[----:B------:R-:W-:-:S05]  /*81a0*/  @!P2 IADD3 R20, P5, R14, R131, RZ ;  /* 0x000000830e14a210 */ /* 0x000fca0007fbe0ff */
[----:B------:R-:W-:-:S05]  /*81b0*/  @!P2 IMAD.X R21, R15, 0x1, R128, P5 ;  /* 0x000000010f15a824 */ /* 0x000fca00028e0680 */
[----:B------:R-:W-:Y:S01]  /*81c0*/  @!P2 STG.E.U8 desc[UR44][R20.64], R107 ;  /* 0x0000006b1400a986 */ /* 0x000fe2000c10112c */
[----:B------:R-:W-:Y:S01]  /*81d0*/  @!P0 IADD3 R96, P5, R14, R131, RZ ;  /* 0x000000830e608210 */ /* 0x000fe20007fbe0ff */
[----:B0-----:R-:W-:Y:S01]  /*81e0*/  @!P0 IMAD R13, R99, R126, RZ ;  /* 0x0000007e630d8224 */ /* 0x001fe200078e02ff */
[----:B------:R-:W-:-:S03]  /*81f0*/  ISETP.LT.OR P2, PT, R3, 0x9, !P1 ;  /* 0x000000090300780c */ /* 0x000fc60004f41670 */
[----:B------:R-:W-:-:S05]  /*8200*/  @!P0 IMAD.X R97, R15, 0x1, R128, P5 ;  /* 0x000000010f618824 */ /* 0x000fca00028e0680 */
[----:B------:R0:W-:Y:S01]  /*8210*/  @!P0 STG.E.U8 desc[UR44][R96.64+0x1], R13 ;  /* 0x0000010d60008986 */ /* 0x0001e2000c10112c */
[----:B------:R-:W-:-:S04]  /*8220*/  ISETP.LT.OR P0, PT, R3, 0x9, !P6 ;  /* 0x000000090300780c */ /* 0x000fc80007701670 */
[----:B------:R-:W-:-:S05]  /*8230*/  @!P2 IADD3 R104, P5, R14, R131, RZ ;  /* 0x000000830e68a210 */ /* 0x000fca0007fbe0ff */
[----:B------:R-:W-:Y:S02]  /*8240*/  @!P2 IMAD.X R105, R15, 0x1, R128, P5 ;  /* 0x000000010f69a824 */ /* 0x000fe400028e0680 */
[-C--:B0-----:R-:W-:Y:S02]  /*8250*/  @!P2 IMAD R13, R102, R126.reuse, RZ ;  /* 0x0000007e660da224 */ /* 0x081fe400078e02ff */
[----:B------:R-:W-:Y:S01]  /*8260*/  @!P0 IMAD R109, R100, R126, RZ ;  /* 0x0000007e646d8224 */ /* 0x000fe200078e02ff */
[----:B------:R-:W-:Y:S01]  /*8270*/  P2R R100, PR, RZ, 0x2 ;  /* 0x00000002ff647803 */ /* 0x000fe20000000000 */
[----:B------:R-:W-:Y:S02]  /*8280*/  @!P0 IMAD.MOV.U32 R20, RZ, RZ, R14 ;  /* 0x000000ffff148224 */ /* 0x000fe400078e000e */
[----:B------:R-:W-:-:S05]  /*8290*/  @!P0 IMAD.MOV.U32 R21, RZ, RZ, R15 ;  /* 0x000000ffff158224 */ /* 0x000fca00078e000f */
[----:B------:R0:W-:Y:S01]  /*82a0*/  @!P0 STG.E.U8 desc[UR44][R20.64+0x8], R109 ;  /* 0x0000086d14008986 */ /* 0x0001e2000c10112c */
[----:B------:R-:W-:-:S13]  /*82b0*/  ISETP.LT.OR P0, PT, R3, 0xa, !P6 ;  /* 0x0000000a0300780c */ /* 0x000fda0007701670 */
[----:B------:R-:W-:Y:S02]  /*82c0*/  @!P0 IMAD R101, R101, R126, RZ ;  /* 0x0000007e65658224 */ /* 0x000fe400078e02ff */
[----:B------:R-:W-:Y:S02]  /*82d0*/  @!P0 IMAD.MOV.U32 R96, RZ, RZ, R14 ;  /* 0x000000ffff608224 */ /* 0x000fe400078e000e */
[----:B------:R-:W-:-:S05]  /*82e0*/  @!P0 IMAD.MOV.U32 R97, RZ, RZ, R15 ;  /* 0x000000ffff618224 */ /* 0x000fca00078e000f */
[----:B------:R-:W-:Y:S01]  /*82f0*/  @!P0 STG.E.U8 desc[UR44][R96.64+0x9], R101 ;  /* 0x0000096560008986 */ /* 0x000fe2000c10112c */
[----:B------:R-:W-:-:S03]  /*8300*/  ISETP.LT.OR P0, PT, R3, 0xa, !P1 ;  /* 0x0000000a0300780c */ /* 0x000fc60004f01670 */
[----:B------:R-:W-:Y:S10]  /*8310*/  @!P2 STG.E.U8 desc[UR44][R104.64+0x8], R13 ;  /* 0x0000080d6800a986 */ /* 0x000ff4000c10112c */
[C---:B------:R-:W-:Y:S01]  /*8320*/  @!P0 IADD3 R98, P5, R14.reuse, R131, RZ ;  /* 0x000000830e628210 */ /* 0x040fe20007fbe0ff */
[----:B------:R-:W-:Y:S01]  /*8330*/  @!P0 IMAD R103, R103, R126, RZ ;  /* 0x0000007e67678224 */ /* 0x000fe200078e02ff */
[----:B------:R-:W-:-:S03]  /*8340*/  IADD3 R14, P2, R14, R132, RZ ;  /* 0x000000840e0e7210 */ /* 0x000fc60007f5e0ff */
[C---:B------:R-:W-:Y:S02]  /*8350*/  @!P0 IMAD.X R99, R15.reuse, 0x1, R128, P5 ;  /* 0x000000010f638824 */ /* 0x040fe400028e0680 */
[----:B------:R-:W-:Y:S01]  /*8360*/  IMAD.X R15, R15, 0x1, R129, P2 ;  /* 0x000000010f0f7824 */ /* 0x000fe200010e0681 */
[C---:B------:R-:W-:Y:S02]  /*8370*/  ISETP.GE.AND P2, PT, R12.reuse, 0x189, PT ;  /* 0x000001890c00780c */ /* 0x040fe40003f46270 */
[----:B------:R1:W-:Y:S01]  /*8380*/  @!P0 STG.E.U8 desc[UR44][R98.64+0x9], R103 ;  /* 0x0000096762008986 */ /* 0x0003e2000c10112c */
[----:B------:R-:W-:Y:S02]  /*8390*/  ISETP.GE.AND P0, PT, R12, 0x181, PT ;  /* 0x000001810c00780c */ /* 0x000fe40003f06270 */
[----:B------:R-:W-:-:S13]  /*83a0*/  ISETP.LT.OR P6, PT, R3, 0x1, !P2 ;  /* 0x000000010300780c */ /* 0x000fda00057c1670 */
[----:B0-----:R-:W-:Y:S01]  /*83b0*/  @!P6 IADD3 R20, P5, R14, R131, RZ ;  /* 0x000000830e14e210 */ /* 0x001fe20007fbe0ff */
[----:B-1----:R-:W-:-:S04]  /*83c0*/  @!P6 IMAD R99, R90, R126, RZ ;  /* 0x0000007e5a63e224 */ /* 0x002fc800078e02ff */
[----:B------:R-:W-:Y:S01]  /*83d0*/  @!P6 IMAD.X R21, R15, 0x1, R128, P5 ;  /* 0x000000010f15e824 */ /* 0x000fe200028e0680 */
[----:B------:R-:W-:-:S13]  /*83e0*/  ISETP.LT.OR P5, PT, R3, 0x1, !P0 ;  /* 0x000000010300780c */ /* 0x000fda00047a1670 */
[----:B------:R-:W-:-:S05]  /*83f0*/  @!P5 IMAD R13, R88, R126, RZ ;  /* 0x0000007e580dd224 */ /* 0x000fca00078e02ff */
[----:B------:R-:W-:Y:S01]  /*8400*/  @!P5 STG.E.U8 desc[UR44][R14.64], R13 ;  /* 0x0000000d0e00d986 */ /* 0x000fe2000c10112c */
[----:B------:R-:W-:-:S13]  /*8410*/  ISETP.LT.OR P5, PT, R3, 0x2, !P0 ;  /* 0x000000020300780c */ /* 0x000fda00047a1670 */
[----:B------:R-:W-:-:S05]  /*8420*/  @!P5 IMAD R101, R89, R126, RZ ;  /* 0x0000007e5965d224 */ /* 0x000fca00078e02ff */
[----:B------:R-:W-:Y:S01]  /*8430*/  @!P5 STG.E.U8 desc[UR44][R14.64+0x1], R101 ;  /* 0x000001650e00d986 */ /* 0x000fe2000c10112c */
[----:B------:R-:W-:-:S03]  /*8440*/  ISETP.LT.OR P5, PT, R3, 0x2, !P2 ;  /* 0x000000020300780c */ /* 0x000fc600057a1670 */
[----:B------:R-:W-:Y:S01]  /*8450*/  @!P6 STG.E.U8 desc[UR44][R20.64], R99 ;  /* 0x000000631400e986 */ /* 0x000fe2000c10112c */
[----:B------:R-:W-:-:S09]  /*8460*/  ISETP.LT.OR P6, PT, R3, 0x9, !P2 ;  /* 0x000000090300780c */ /* 0x000fd200057c1670 */
[----:B------:R-:W-:Y:S01]  /*8470*/  @!P5 IADD3 R88, P1, R14, R131, RZ ;  /* 0x000000830e58d210 */ /* 0x000fe20007f3e0ff */
[----:B------:R-:W-:-:S04]  /*8480*/  @!P5 IMAD R91, R91, R126, RZ ;  /* 0x0000007e5b5bd224 */ /* 0x000fc800078e02ff */
[----:B------:R-:W-:Y:S01]  /*8490*/  @!P5 IMAD.X R89, R15, 0x1, R128, P1 ;  /* 0x000000010f59d824 */ /* 0x000fe200008e0680 */
[----:B------:R-:W-:-:S04]  /*84a0*/  @!P6 IADD3 R96, P1, R14, R131, RZ ;  /* 0x000000830e60e210 */ /* 0x000fc80007f3e0ff */
[----:B------:R0:W-:Y:S01]  /*84b0*/  @!P5 STG.E.U8 desc[UR44][R88.64+0x1], R91 ;  /* 0x0000015b5800d986 */ /* 0x0001e2000c10112c */
[----:B------:R-:W-:Y:S01]  /*84c0*/  ISETP.LT.OR P5, PT, R3, 0x9, !P0 ;  /* 0x000000090300780c */ /* 0x000fe200047a1670 */
[----:B------:R-:W-:Y:S02]  /*84d0*/  @!P6 IMAD.X R97, R15, 0x1, R128, P1 ;  /* 0x000000010f61e824 */ /* 0x000fe400008e0680 */
[----:B0-----:R-:W-:Y:S01]  /*84e0*/  @!P6 IMAD R89, R94, R126, RZ ;  /* 0x0000007e5e59e224 */ /* 0x001fe200078e02ff */
[----:B------:R-:W-:-:S09]  /*84f0*/  P2R R88, PR, RZ, 0x1 ;  /* 0x00000001ff587803 */ /* 0x000fd20000000000 */
[----:B------:R-:W-:-:S05]  /*8500*/  @!P5 IMAD R13, R92, R126, RZ ;  /* 0x0000007e5c0dd224 */ /* 0x000fca00078e02ff */
[----:B------:R0:W-:Y:S01]  /*8510*/  @!P5 STG.E.U8 desc[UR44][R14.64+0x8], R13 ;  /* 0x0000080d0e00d986 */ /* 0x0001e2000c10112c */
[----:B------:R-:W-:Y:S02]  /*8520*/  ISETP.LT.OR P5, PT, R3, 0xa, !P0 ;  /* 0x0000000a0300780c */ /* 0x000fe400047a1670 */
[----:B------:R-:W-:-:S11]  /*8530*/  ISETP.GE.AND P0, PT, R12, 0x81, PT ;  /* 0x000000810c00780c */ /* 0x000fd60003f06270 */
[----:B------:R-:W-:-:S05]  /*8540*/  @!P5 IMAD R93, R93, R126, RZ ;  /* 0x0000007e5d5dd224 */ /* 0x000fca00078e02ff */
[----:B------:R1:W-:Y:S01]  /*8550*/  @!P5 STG.E.U8 desc[UR44][R14.64+0x9], R93 ;  /* 0x0000095d0e00d986 */ /* 0x0003e2000c10112c */
[----:B------:R-:W-:-:S03]  /*8560*/  ISETP.LT.OR P5, PT, R3, 0xa, !P2 ;  /* 0x0000000a0300780c */ /* 0x000fc600057a1670 */
[----:B------:R-:W-:Y:S10]  /*8570*/  @!P6 STG.E.U8 desc[UR44][R96.64+0x8], R89 ;  /* 0x000008596000e986 */ /* 0x000ff4000c10112c */
[----:B------:R-:W-:Y:S01]  /*8580*/  @!P5 IADD3 R20, P1, R14, R131, RZ ;  /* 0x000000830e14d210 */ /* 0x000fe20007f3e0ff */
[----:B------:R-:W-:-:S04]  /*8590*/  @!P5 IMAD R95, R95, R126, RZ ;  /* 0x0000007e5f5fd224 */ /* 0x000fc800078e02ff */
[----:B------:R-:W-:Y:S01]  /*85a0*/  @!P5 IMAD.X R21, R15, 0x1, R128, P1 ;  /* 0x000000010f15d824 */ /* 0x000fe200008e0680 */
[----:B------:R-:W-:-:S04]  /*85b0*/  ISETP.GE.AND P1, PT, R12, 0x1, PT ;  /* 0x000000010c00780c */ /* 0x000fc80003f26270 */
[----:B------:R-:W-:Y:S01]  /*85c0*/  @!P5 STG.E.U8 desc[UR44][R20.64+0x9], R95 ;  /* 0x0000095f1400d986 */ /* 0x000fe2000c10112c */
[----:B------:R-:W-:-:S13]  /*85d0*/  ISETP.LT.OR P5, PT, R3, 0x11, !P1 ;  /* 0x000000110300780c */ /* 0x000fda0004fa1670 */
[----:B0-----:R-:W-:-:S05]  /*85e0*/  @!P5 IMAD R13, R80, R126, RZ ;  /* 0x0000007e500dd224 */ /* 0x001fca00078e02ff */
[----:B------:R-:W-:Y:S01]  /*85f0*/  @!P5 STG.E.U8 desc[UR44][R4.64+0x10], R13 ;  /* 0x0000100d0400d986 */ /* 0x000fe2000c10112c */
[----:B------:R-:W-:-:S13]  /*8600*/  ISETP.LT.OR P5, PT, R3, 0x12, !P1 ;  /* 0x000000120300780c */ /* 0x000fda0004fa1670 */
[----:B------:R-:W-:-:S05]  /*8610*/  @!P5 IMAD R81, R81, R126, RZ ;  /* 0x0000007e5151d224 */ /* 0x000fca00078e02ff */
[----:B------:R-:W-:Y:S01]  /*8620*/  @!P5 STG.E.U8 desc[UR44][R4.64+0x11], R81 ;  /* 0x000011510400d986 */ /* 0x000fe2000c10112c */
[----:B------:R-:W-:-:S13]  /*8630*/  ISETP.LT.OR P5, PT, R3, 0x11, !P4 ;  /* 0x000000110300780c */ /* 0x000fda00067a1670 */
[----:B-1----:R-:W-:-:S05]  /*8640*/  @!P5 IMAD R15, R82, R126, RZ ;  /* 0x0000007e520fd224 */ /* 0x002fca00078e02ff */
[----:B------:R-:W-:Y:S01]  /*8650*/  @!P5 STG.E.U8 desc[UR44][R6.64+0x10], R15 ;  /* 0x0000100f0600d986 */ /* 0x000fe2000c10112c */
[----:B------:R-:W-:-:S13]  /*8660*/  ISETP.LT.OR P5, PT, R3, 0x12, !P4 ;  /* 0x000000120300780c */ /* 0x000fda00067a1670 */
[----:B------:R-:W-:-:S05]  /*8670*/  @!P5 IMAD R83, R83, R126, RZ ;  /* 0x0000007e5353d224 */ /* 0x000fca00078e02ff */
[----:B------:R0:W-:Y:S01]  /*8680*/  @!P5 STG.E.U8 desc[UR44][R6.64+0x11], R83 ;  /* 0x000011530600d986 */ /* 0x0001e2000c10112c */
[----:B------:R-:W-:Y:S01]  /*8690*/  ISETP.LT.OR P5, PT, R3, 0x19, !P1 ;  /* 0x000000190300780c */ /* 0x000fe20004fa1670 */
[----:B0-----:R-:W-:-:S12]  /*86a0*/  @!P3 IMAD R83, R74, R126, RZ ;  /* 0x0000007e4a53b224 */ /* 0x001fd800078e02ff */
[----:B------:R-:W-:-:S05]  /*86b0*/  @!P5 IMAD R13, R84, R126, RZ ;  /* 0x0000007e540dd224 */ /* 0x000fca00078e02ff */
[----:B------:R0:W-:Y:S01]  /*86c0*/  @!P5 STG.E.U8 desc[UR44][R4.64+0x18], R13 ;  /* 0x0000180d0400d986 */ /* 0x0001e2000c10112c */
[----:B------:R-:W-:Y:S02]  /*86d0*/  ISETP.LT.OR P5, PT, R3, 0x1a, !P1 ;  /* 0x0000001a0300780c */ /* 0x000fe40004fa1670 */
[----:B------:R-:W-:-:S04]  /*86e0*/  ISETP.GE.AND P1, PT, R12, 0x89, PT ;  /* 0x000000890c00780c */ /* 0x000fc80003f26270 */
[----:B------:R-:W-:-:S07]  /*86f0*/  ISETP.LT.OR P6, PT, R3, 0x12, !P1 ;  /* 0x000000120300780c */ /* 0x000fce0004fc1670 */
[----:B------:R-:W-:-:S05]  /*8700*/  @!P5 IMAD R85, R85, R126, RZ ;  /* 0x0000007e5555d224 */ /* 0x000fca00078e02ff */
[----:B------:R-:W-:Y:S01]  /*8710*/  @!P5 STG.E.U8 desc[UR44][R4.64+0x19], R85 ;  /* 0x000019550400d986 */ /* 0x000fe2000c10112c */
[----:B------:R-:W-:Y:S01]  /*8720*/  ISETP.LT.OR P5, PT, R3, 0x19, !P4 ;  /* 0x000000190300780c */ /* 0x000fe200067a1670 */
[----:B------:R-:W-:-:S12]  /*8730*/  @!P6 IMAD R75, R75, R126, RZ ;  /* 0x0000007e4b4be224 */ /* 0x000fd800078e02ff */
[----:B------:R-:W-:-:S05]  /*8740*/  @!P5 IMAD R21, R86, R126, RZ ;  /* 0x0000007e5615d224 */ /* 0x000fca00078e02ff */
[----:B------:R1:W-:Y:S01]  /*8750*/  @!P5 STG.E.U8 desc[UR44][R6.64+0x18], R21 ;  /* 0x000018150600d986 */ /* 0x0003e2000c10112c */
[----:B------:R-:W-:-:S13]  /*8760*/  ISETP.LT.OR P5, PT, R3, 0x1a, !P4 ;  /* 0x0000001a0300780c */ /* 0x000fda00067a1670 */
[----:B------:R-:W-:-:S05]  /*8770*/  @!P5 IMAD R87, R87, R126, RZ ;  /* 0x0000007e5757d224 */ /* 0x000fca00078e02ff */
[----:B------:R-:W-:Y:S01]  /*8780*/  @!P5 STG.E.U8 desc[UR44][R6.64+0x19], R87 ;  /* 0x000019570600d986 */ /* 0x000fe2000c10112c */
[----:B------:R-:W-:-:S05]  /*8790*/  @!P6 IADD3 R14, P5, R131, R8, RZ ;  /* 0x00000008830ee210 */ /* 0x000fca0007fbe0ff */
[----:B------:R-:W-:Y:S01]  /*87a0*/  @!P6 IMAD.X R15, R9, 0x1, R128, P5 ;  /* 0x00000001090fe824 */ /* 0x000fe200028e0680 */
[----:B------:R-:W-:-:S13]  /*87b0*/  ISETP.LT.OR P5, PT, R3, 0x11, !P0 ;  /* 0x000000110300780c */ /* 0x000fda00047a1670 */
[----:B0-----:R-:W-:-:S05]  /*87c0*/  @!P5 IMAD R13, R72, R126, RZ ;  /* 0x0000007e480dd224 */ /* 0x001fca00078e02ff */
[----:B------:R-:W-:Y:S01]  /*87d0*/  @!P5 STG.E.U8 desc[UR44][R8.64+0x10], R13 ;  /* 0x0000100d0800d986 */ /* 0x000fe2000c10112c */
[----:B------:R-:W-:-:S13]  /*87e0*/  ISETP.LT.OR P5, PT, R3, 0x12, !P0 ;  /* 0x000000120300780c */ /* 0x000fda00047a1670 */
[----:B------:R-:W-:-:S05]  /*87f0*/  @!P5 IMAD R81, R73, R126, RZ ;  /* 0x0000007e4951d224 */ /* 0x000fca00078e02ff */
[----:B------:R-:W-:Y:S01]  /*8800*/  @!P5 STG.E.U8 desc[UR44][R8.64+0x11], R81 ;  /* 0x000011510800d986 */ /* 0x000fe2000c10112c */
[----:B------:R-:W-:-:S03]  /*8810*/  ISETP.LT.OR P5, PT, R3, 0x19, !P1 ;  /* 0x000000190300780c */ /* 0x000fc60004fa1670 */
[----:B------:R-:W-:Y:S01]  /*8820*/  @!P3 STG.E.U8 desc[UR44][R10.64+0x10], R83 ;  /* 0x000010530a00b986 */ /* 0x000fe2000c10112c */
[C---:B------:R-:W-:Y:S02]  /*8830*/  ISETP.LT.OR P3, PT, R3.reuse, 0x1a, !P1 ;  /* 0x0000001a0300780c */ /* 0x040fe40004f61670 */
[----:B------:R-:W-:Y:S01]  /*8840*/  ISETP.LT.OR P1, PT, R3, 0x21, !P1 ;  /* 0x000000210300780c */ /* 0x000fe20004f21670 */
[----:B------:R0:W-:Y:S01]  /*8850*/  @!P6 STG.E.U8 desc[UR44][R14.64+0x11], R75 ;  /* 0x0000114b0e00e986 */ /* 0x0001e2000c10112c */
[----:B------:R-:W-:-:S04]  /*8860*/  ISETP.GE.AND P6, PT, R12, 0x81, PT ;  /* 0x000000810c00780c */ /* 0x000fc80003fc6270 */
[----:B------:R-:W-:Y:S02]  /*8870*/  ISETP.LT.OR P6, PT, R3, 0x19, !P6 ;  /* 0x000000190300780c */ /* 0x000fe400077c1670 */
[----:B------:R-:W-:-:S03]  /*8880*/  @!P5 IADD3 R20, P0, R131, R8, RZ ;  /* 0x000000088314d210 */ /* 0x000fc60007f1e0ff */
[----:B------:R-:W-:Y:S02]  /*8890*/  @!P3 IMAD R79, R79, R126, RZ ;  /* 0x0000007e4f4fb224 */ /* 0x000fe400078e02ff */
[----:B-1----:R-:W-:Y:S01]  /*88a0*/  @!P5 IMAD.X R21, R9, 0x1, R128, P0 ;  /* 0x000000010915d824 */ /* 0x002fe200000e0680 */
[----:B------:R-:W-:Y:S01]  /*88b0*/  @!P3 IADD3 R72, P0, R131, R8, RZ ;  /* 0x000000088348b210 */ /* 0x000fe20007f1e0ff */
[----:B0-----:R-:W-:-:S04]  /*88c0*/  @!P5 IMAD R15, R78, R126, RZ ;  /* 0x0000007e4e0fd224 */ /* 0x001fc800078e02ff */
[----:B------:R-:W-:Y:S01]  /*88d0*/  @!P6 IMAD R13, R76, R126, RZ ;  /* 0x0000007e4c0de224 */ /* 0x000fe200078e02ff */
[----:B------:R-:W-:Y:S01]  /*88e0*/  P2R R76, PR, RZ, 0x2 ;  /* 0x00000002ff4c7803 */ /* 0x000fe20000000000 */
[----:B------:R-:W-:Y:S01]  /*88f0*/  @!P3 IMAD.X R73, R9, 0x1, R128, P0 ;  /* 0x000000010949b824 */ /* 0x000fe200000e0680 */
[----:B------:R-:W-:Y:S02]  /*8900*/  ISETP.NE.AND P0, PT, R88, RZ, PT ;  /* 0x000000ff5800720c */ /* 0x000fe40003f05270 */
[----:B------:R0:W-:Y:S01]  /*8910*/  @!P6 STG.E.U8 desc[UR44][R8.64+0x18], R13 ;  /* 0x0000180d0800e986 */ /* 0x0001e2000c10112c */
[----:B------:R-:W-:-:S04]  /*8920*/  ISETP.GE.AND P6, PT, R12, 0x81, PT ;  /* 0x000000810c00780c */ /* 0x000fc80003fc6270 */
[----:B------:R-:W-:-:S13]  /*8930*/  ISETP.LT.OR P6, PT, R3, 0x1a, !P6 ;  /* 0x0000001a0300780c */ /* 0x000fda00077c1670 */
[----:B------:R-:W-:-:S05]  /*8940*/  @!P6 IMAD R77, R77, R126, RZ ;  /* 0x0000007e4d4de224 */ /* 0x000fca00078e02ff */
[----:B------:R-:W-:Y:S01]  /*8950*/  @!P6 STG.E.U8 desc[UR44][R8.64+0x19], R77 ;  /* 0x0000194d0800e986 */ /* 0x000fe2000c10112c */
[----:B------:R-:W-:-:S03]  /*8960*/  IADD3 R10, P6, R132, R8, RZ ;  /* 0x00000008840a7210 */ /* 0x000fc60007fde0ff */
[----:B------:R-:W-:Y:S01]  /*8970*/  @!P5 STG.E.U8 desc[UR44][R20.64+0x18], R15 ;  /* 0x0000180f1400d986 */ /* 0x000fe2000c10112c */
[----:B------:R-:W-:Y:S01]  /*8980*/  @!P1 IADD3 R74, P5, R131, R8, RZ ;  /* 0x00000008834a9210 */ /* 0x000fe20007fbe0ff */
[C---:B------:R-:W-:Y:S01]  /*8990*/  IMAD.X R11, R9.reuse, 0x1, R129, P6 ;  /* 0x00000001090b7824 */ /* 0x040fe200030e0681 */
[----:B------:R-:W-:Y:S01]  /*89a0*/  ISETP.GE.AND P6, PT, R12, 0x101, PT ;  /* 0x000001010c00780c */ /* 0x000fe20003fc6270 */
[----:B------:R1:W-:Y:S02]  /*89b0*/  @!P3 STG.E.U8 desc[UR44][R72.64+0x19], R79 ;  /* 0x0000194f4800b986 */ /* 0x0003e4000c10112c */
[----:B------:R-:W-:Y:S01]  /*89c0*/  @!P1 IMAD.X R75, R9, 0x1, R128, P5 ;  /* 0x00000001094b9824 */ /* 0x000fe200028e0680 */
[----:B------:R-:W-:Y:S02]  /*89d0*/  ISETP.LT.OR P3, PT, R3, 0x11, !P6 ;  /* 0x000000110300780c */ /* 0x000fe40007761670 */
[----:B------:R-:W-:-:S11]  /*89e0*/  ISETP.NE.AND P1, PT, R100, RZ, PT ;  /* 0x000000ff6400720c */ /* 0x000fd60003f25270 */
[----:B0-----:R-:W-:-:S05]  /*89f0*/  @!P3 IMAD R13, R64, R126, RZ ;  /* 0x0000007e400db224 */ /* 0x001fca00078e02ff */
[----:B------:R0:W-:Y:S01]  /*8a00*/  @!P3 STG.E.U8 desc[UR44][R10.64+0x10], R13 ;  /* 0x0000100d0a00b986 */ /* 0x0001e2000c10112c */
[----:B------:R-:W-:-:S13]  /*8a10*/  ISETP.LT.OR P3, PT, R3, 0x12, !P6 ;  /* 0x000000120300780c */ /* 0x000fda0007761670 */
[----:B------:R-:W-:-:S05]  /*8a20*/  @!P3 IMAD R65, R65, R126, RZ ;  /* 0x0000007e4141b224 */ /* 0x000fca00078e02ff */
[----:B------:R-:W-:Y:S01]  /*8a30*/  @!P3 STG.E.U8 desc[UR44][R10.64+0x11], R65 ;  /* 0x000011410a00b986 */ /* 0x000fe2000c10112c */
[----:B------:R-:W-:-:S13]  /*8a40*/  ISETP.LT.OR P3, PT, R3, 0x11, !P1 ;  /* 0x000000110300780c */ /* 0x000fda0004f61670 */
[----:B------:R-:W-:Y:S01]  /*8a50*/  @!P3 IADD3 R14, P5, R131, R10, RZ ;  /* 0x0000000a830eb210 */ /* 0x000fe20007fbe0ff */
[----:B-1----:R-:W-:-:S04]  /*8a60*/  @!P3 IMAD R73, R66, R126, RZ ;  /* 0x0000007e4249b224 */ /* 0x002fc800078e02ff */
[----:B------:R-:W-:Y:S01]  /*8a70*/  @!P3 IMAD.X R15, R128, 0x1, R11, P5 ;  /* 0x00000001800fb824 */ /* 0x000fe200028e060b */
[----:B------:R-:W-:-:S04]  /*8a80*/  ISETP.LT.OR P5, PT, R3, 0x12, !P1 ;  /* 0x000000120300780c */ /* 0x000fc80004fa1670 */
[----:B------:R-:W-:Y:S09]  /*8a90*/  @!P3 STG.E.U8 desc[UR44][R14.64+0x10], R73 ;  /* 0x000010490e00b986 */ /* 0x000ff2000c10112c */
[----:B------:R-:W-:Y:S01]  /*8aa0*/  @!P5 IADD3 R20, P6, R10, R131, RZ ;  /* 0x000000830a14d210 */ /* 0x000fe20007fde0ff */
[----:B------:R-:W-:-:S04]  /*8ab0*/  @!P5 IMAD R67, R67, R126, RZ ;  /* 0x0000007e4343d224 */ /* 0x000fc800078e02ff */
[----:B------:R-:W-:Y:S01]  /*8ac0*/  @!P5 IMAD.X R21, R11, 0x1, R128, P6 ;  /* 0x000000010b15d824 */ /* 0x000fe200030e0680 */
[----:B------:R-:W-:-:S04]  /*8ad0*/  ISETP.GE.AND P6, PT, R12, 0x101, PT ;  /* 0x000001010c00780c */ /* 0x000fc80003fc6270 */
[----:B------:R-:W-:Y:S01]  /*8ae0*/  ISETP.LT.OR P3, PT, R3, 0x19, !P6 ;  /* 0x000000190300780c */ /* 0x000fe20007761670 */
[----:B------:R1:W-:-:S12]  /*8af0*/  @!P5 STG.E.U8 desc[UR44][R20.64+0x11], R67 ;  /* 0x000011431400d986 */ /* 0x0003d8000c10112c */
[----:B0-----:R-:W-:Y:S01]  /*8b00*/  @!P3 IMAD R13, R68, R126, RZ ;  /* 0x0000007e440db224 */ /* 0x001fe200078e02ff */
[----:B------:R-:W-:-:S04]  /*8b10*/  P2R R68, PR, RZ, 0x2 ;  /* 0x00000002ff447803 */ /* 0x000fc80000000000 */
[----:B------:R0:W-:Y:S01]  /*8b20*/  @!P3 STG.E.U8 desc[UR44][R10.64+0x18], R13 ;  /* 0x0000180d0a00b986 */ /* 0x0001e2000c10112c */
[----:B------:R-:W-:-:S13]  /*8b30*/  ISETP.LT.OR P3, PT, R3, 0x1a, !P6 ;  /* 0x0000001a0300780c */ /* 0x000fda0007761670 */
[----:B------:R-:W-:-:S05]  /*8b40*/  @!P3 IMAD R69, R69, R126, RZ ;  /* 0x0000007e4545b224 */ /* 0x000fca00078e02ff */
[----:B------:R2:W-:Y:S01]  /*8b50*/  @!P3 STG.E.U8 desc[UR44][R10.64+0x19], R69 ;  /* 0x000019450a00b986 */ /* 0x0005e2000c10112c */
[----:B------:R-:W-:-:S13]  /*8b60*/  ISETP.LT.OR P3, PT, R3, 0x19, !P1 ;  /* 0x000000190300780c */ /* 0x000fda0004f61670 */
[----:B------:R-:W-:Y:S01]  /*8b70*/  @!P3 IADD3 R64, P5, R131, R10, RZ ;  /* 0x0000000a8340b210 */ /* 0x000fe20007fbe0ff */
[----:B-1----:R-:W-:-:S04]  /*8b80*/  @!P3 IMAD R21, R70, R126, RZ ;  /* 0x0000007e4615b224 */ /* 0x002fc800078e02ff */
[----:B------:R-:W-:Y:S01]  /*8b90*/  @!P3 IMAD.X R65, R128, 0x1, R11, P5 ;  /* 0x000000018041b824 */ /* 0x000fe200028e060b */
[----:B------:R-:W-:Y:S02]  /*8ba0*/  ISETP.LT.OR P5, PT, R3, 0x1a, !P1 ;  /* 0x0000001a0300780c */ /* 0x000fe40004fa1670 */
[----:B------:R-:W-:Y:S02]  /*8bb0*/  ISETP.NE.AND P1, PT, R76, RZ, PT ;  /* 0x000000ff4c00720c */ /* 0x000fe40003f25270 */
[----:B------:R1:W-:Y:S01]  /*8bc0*/  @!P3 STG.E.U8 desc[UR44][R64.64+0x18], R21 ;  /* 0x000018154000b986 */ /* 0x0003e2000c10112c */
[----:B------:R-:W-:-:S05]  /*8bd0*/  IADD3 R14, P3, R132, R10, RZ ;  /* 0x0000000a840e7210 */ /* 0x000fca0007f7e0ff */
[----:B------:R-:W-:Y:S01]  /*8be0*/  IMAD.X R15, R129, 0x1, R11, P3 ;  /* 0x00000001810f7824 */ /* 0x000fe200018e060b */
[----:B------:R-:W-:Y:S02]  /*8bf0*/  ISETP.LT.OR P3, PT, R3, 0x11, !P0 ;  /* 0x000000110300780c */ /* 0x000fe40004761670 */
[----:B------:R-:W-:Y:S01]  /*8c00*/  @!P5 IADD3 R66, P6, R10, R131, RZ ;  /* 0x000000830a42d210 */ /* 0x000fe20007fde0ff */
[----:B------:R-:W-:-:S04]  /*8c10*/  @!P5 IMAD R71, R71, R126, RZ ;  /* 0x0000007e4747d224 */ /* 0x000fc800078e02ff */
[----:B------:R-:W-:-:S05]  /*8c20*/  @!P5 IMAD.X R67, R11, 0x1, R128, P6 ;  /* 0x000000010b43d824 */ /* 0x000fca00030e0680 */
[----:B------:R-:W-:Y:S01]  /*8c30*/  @!P5 STG.E.U8 desc[UR44][R66.64+0x19], R71 ;  /* 0x000019474200d986 */ /* 0x000fe2000c10112c */
[----:B0-----:R-:W-:-:S05]  /*8c40*/  @!P3 IMAD R13, R56, R126, RZ ;  /* 0x0000007e380db224 */ /* 0x001fca00078e02ff */
[----:B------:R0:W-:Y:S01]  /*8c50*/  @!P3 STG.E.U8 desc[UR44][R14.64+0x10], R13 ;  /* 0x0000100d0e00b986 */ /* 0x0001e2000c10112c */
[----:B------:R-:W-:-:S13]  /*8c60*/  ISETP.LT.OR P3, PT, R3, 0x12, !P0 ;  /* 0x000000120300780c */ /* 0x000fda0004761670 */
[----:B--2---:R-:W-:-:S05]  /*8c70*/  @!P3 IMAD R69, R57, R126, RZ ;  /* 0x0000007e3945b224 */ /* 0x004fca00078e02ff */
[----:B------:R-:W-:Y:S01]  /*8c80*/  @!P3 STG.E.U8 desc[UR44][R14.64+0x11], R69 ;  /* 0x000011450e00b986 */ /* 0x000fe2000c10112c */
[----:B-1----:R-:W-:-:S05]  /*8c90*/  IADD3 R64, P3, R10, R132, RZ ;  /* 0x000000840a407210 */ /* 0x002fca0007f7e0ff */
[----:B------:R-:W-:Y:S01]  /*8ca0*/  IMAD.X R73, R11, 0x1, R129, P3 ;  /* 0x000000010b497824 */ /* 0x000fe200018e0681 */
[----:B------:R-:W-:-:S13]  /*8cb0*/  ISETP.LT.OR P3, PT, R3, 0x11, !P2 ;  /* 0x000000110300780c */ /* 0x000fda0005761670 */
[----:B------:R-:W-:Y:S01]  /*8cc0*/  @!P3 IADD3 R20, P5, R131, R14, RZ ;  /* 0x0000000e8314b210 */ /* 0x000fe20007fbe0ff */
[----:B0-----:R-:W-:-:S04]  /*8cd0*/  @!P3 IMAD R13, R58, R126, RZ ;  /* 0x0000007e3a0db224 */ /* 0x001fc800078e02ff */
[----:B------:R-:W-:Y:S01]  /*8ce0*/  @!P3 IMAD.X R21, R128, 0x1, R15, P5 ;  /* 0x000000018015b824 */ /* 0x000fe200028e060f */
[----:B------:R-:W-:-:S04]  /*8cf0*/  ISETP.LT.OR P5, PT, R3, 0x12, !P2 ;  /* 0x000000120300780c */ /* 0x000fc800057a1670 */
[----:B------:R0:W-:Y:S01]  /*8d00*/  @!P3 STG.E.U8 desc[UR44][R20.64+0x10], R13 ;  /* 0x0000100d1400b986 */ /* 0x0001e2000c10112c */
[----:B------:R-:W-:-:S08]  /*8d10*/  ISETP.LT.OR P3, PT, R3, 0x19, !P0 ;  /* 0x000000190300780c */ /* 0x000fd00004761670 */
[----:B------:R-:W-:Y:S01]  /*8d20*/  @!P5 IADD3 R56, P6, R64, R131, RZ ;  /* 0x000000834038d210 */ /* 0x000fe20007fde0ff */
[----:B------:R-:W-:-:S04]  /*8d30*/  @!P5 IMAD R65, R59, R126, RZ ;  /* 0x0000007e3b41d224 */ /* 0x000fc800078e02ff */
[----:B------:R-:W-:Y:S02]  /*8d40*/  @!P5 IMAD.X R57, R73, 0x1, R128, P6 ;  /* 0x000000014939d824 */ /* 0x000fe400030e0680 */
[----:B------:R-:W-:-:S03]  /*8d50*/  @!P3 IMAD R67, R60, R126, RZ ;  /* 0x0000007e3c43b224 */ /* 0x000fc600078e02ff */
[----:B------:R1:W-:Y:S04]  /*8d60*/  @!P5 STG.E.U8 desc[UR44][R56.64+0x11], R65 ;  /* 0x000011413800d986 */ /* 0x0003e8000c10112c */
[----:B------:R-:W-:Y:S01]  /*8d70*/  @!P3 STG.E.U8 desc[UR44][R14.64+0x18], R67 ;  /* 0x000018430e00b986 */ /* 0x000fe2000c10112c */
[----:B------:R-:W-:-:S13]  /*8d80*/  ISETP.LT.OR P3, PT, R3, 0x1a, !P0 ;  /* 0x0000001a0300780c */ /* 0x000fda0004761670 */
[----:B------:R-:W-:-:S05]  /*8d90*/  @!P3 IMAD R61, R61, R126, RZ ;  /* 0x0000007e3d3db224 */ /* 0x000fca00078e02ff */
[----:B------:R2:W-:Y:S01]  /*8da0*/  @!P3 STG.E.U8 desc[UR44][R14.64+0x19], R61 ;  /* 0x0000193d0e00b986 */ /* 0x0005e2000c10112c */
[----:B------:R-:W-:-:S13]  /*8db0*/  ISETP.LT.OR P3, PT, R3, 0x19, !P2 ;  /* 0x000000190300780c */ /* 0x000fda0005761670 */
[----:B------:R-:W-:Y:S01]  /*8dc0*/  @!P3 IADD3 R58, P5, R131, R14, RZ ;  /* 0x0000000e833ab210 */ /* 0x000fe20007fbe0ff */
[----:B0-----:R-:W-:-:S04]  /*8dd0*/  @!P3 IMAD R13, R62, R126, RZ ;  /* 0x0000007e3e0db224 */ /* 0x001fc800078e02ff */
[----:B------:R-:W-:Y:S01]  /*8de0*/  @!P3 IMAD.X R59, R128, 0x1, R15, P5 ;  /* 0x00000001803bb824 */ /* 0x000fe200028e060f */
[----:B------:R-:W-:-:S04]  /*8df0*/  ISETP.LT.OR P5, PT, R3, 0x1a, !P2 ;  /* 0x0000001a0300780c */ /* 0x000fc800057a1670 */
[----:B------:R0:W-:Y:S09]  /*8e00*/  @!P3 STG.E.U8 desc[UR44][R58.64+0x18], R13 ;  /* 0x0000180d3a00b986 */ /* 0x0001f2000c10112c */
[----:B------:R-:W-:Y:S01]  /*8e10*/  @!P5 IADD3 R20, P6, R64, R131, RZ ;  /* 0x000000834014d210 */ /* 0x000fe20007fde0ff */
[----:B------:R-:W-:-:S04]  /*8e20*/  @!P5 IMAD R63, R63, R126, RZ ;  /* 0x0000007e3f3fd224 */ /* 0x000fc800078e02ff */
[----:B------:R-:W-:Y:S01]  /*8e30*/  @!P5 IMAD.X R21, R73, 0x1, R128, P6 ;  /* 0x000000014915d824 */ /* 0x000fe200030e0680 */
[----:B------:R-:W-:-:S04]  /*8e40*/  ISETP.GE.AND P6, PT, R12, 0x1, PT ;  /* 0x000000010c00780c */ /* 0x000fc80003fc6270 */
[----:B------:R-:W-:Y:S01]  /*8e50*/  ISETP.LT.OR P3, PT, R3, 0x21, !P6 ;  /* 0x000000210300780c */ /* 0x000fe20007761670 */
[----:B------:R-:W-:Y:S01]  /*8e60*/  @!P5 STG.E.U8 desc[UR44][R20.64+0x19], R63 ;  /* 0x0000193f1400d986 */ /* 0x000fe2000c10112c */
[----:B------:R-:W-:-:S11]  /*8e70*/  ISETP.GE.AND P5, PT, R12, 0x81, PT ;  /* 0x000000810c00780c */ /* 0x000fd60003fa6270 */
[----:B-1----:R-:W-:-:S05]  /*8e80*/  @!P3 IMAD R57, R48, R126, RZ ;  /* 0x0000007e3039b224 */ /* 0x002fca00078e02ff */
[----:B------:R-:W-:Y:S01]  /*8e90*/  @!P3 STG.E.U8 desc[UR44][R4.64+0x20], R57 ;  /* 0x000020390400b986 */ /* 0x000fe2000c10112c */
[----:B------:R-:W-:-:S13]  /*8ea0*/  ISETP.LT.OR P3, PT, R3, 0x22, !P6 ;  /* 0x000000220300780c */ /* 0x000fda0007761670 */
[----:B------:R-:W-:-:S05]  /*8eb0*/  @!P3 IMAD R49, R49, R126, RZ ;  /* 0x0000007e3131b224 */ /* 0x000fca00078e02ff */
[----:B------:R1:W-:Y:S01]  /*8ec0*/  @!P3 STG.E.U8 desc[UR44][R4.64+0x21], R49 ;  /* 0x000021310400b986 */ /* 0x0003e2000c10112c */
[----:B------:R-:W-:-:S13]  /*8ed0*/  ISETP.LT.OR P3, PT, R3, 0x21, !P4 ;  /* 0x000000210300780c */ /* 0x000fda0006761670 */
[----:B--2---:R-:W-:-:S05]  /*8ee0*/  @!P3 IMAD R61, R50, R126, RZ ;  /* 0x0000007e323db224 */ /* 0x004fca00078e02ff */
[----:B------:R-:W-:Y:S01]  /*8ef0*/  @!P3 STG.E.U8 desc[UR44][R6.64+0x20], R61 ;  /* 0x0000203d0600b986 */ /* 0x000fe2000c10112c */
[----:B------:R-:W-:-:S13]  /*8f00*/  ISETP.LT.OR P3, PT, R3, 0x22, !P4 ;  /* 0x000000220300780c */ /* 0x000fda0006761670 */
[----:B------:R-:W-:-:S05]  /*8f10*/  @!P3 IMAD R51, R51, R126, RZ ;  /* 0x0000007e3333b224 */ /* 0x000fca00078e02ff */
[----:B------:R-:W-:Y:S01]  /*8f20*/  @!P3 STG.E.U8 desc[UR44][R6.64+0x21], R51 ;  /* 0x000021330600b986 */ /* 0x000fe2000c10112c */
[----:B------:R-:W-:-:S13]  /*8f30*/  ISETP.LT.OR P3, PT, R3, 0x29, !P6 ;  /* 0x000000290300780c */ /* 0x000fda0007761670 */
[----:B0-----:R-:W-:-:S05]  /*8f40*/  @!P3 IMAD R13, R52, R126, RZ ;  /* 0x0000007e340db224 */ /* 0x001fca00078e02ff */
[----:B------:R-:W-:Y:S01]  /*8f50*/  @!P3 STG.E.U8 desc[UR44][R4.64+0x28], R13 ;  /* 0x0000280d0400b986 */ /* 0x000fe2000c10112c */
[----:B------:R-:W-:Y:S02]  /*8f60*/  ISETP.LT.OR P3, PT, R3, 0x2a, !P6 ;  /* 0x0000002a0300780c */ /* 0x000fe40007761670 */
[----:B------:R-:W-:-:S11]  /*8f70*/  ISETP.GE.AND P6, PT, R12, 0x89, PT ;  /* 0x000000890c00780c */ /* 0x000fd60003fc6270 */
[----:B------:R-:W-:-:S05]  /*8f80*/  @!P3 IMAD R53, R53, R126, RZ ;  /* 0x0000007e3535b224 */ /* 0x000fca00078e02ff */
[----:B------:R-:W-:Y:S01]  /*8f90*/  @!P3 STG.E.U8 desc[UR44][R4.64+0x29], R53 ;  /* 0x000029350400b986 */ /* 0x000fe2000c10112c */
[C---:B------:R-:W-:Y:S02]  /*8fa0*/  ISETP.LT.OR P3, PT, R3.reuse, 0x29, !P4 ;  /* 0x000000290300780c */ /* 0x040fe40006761670 */
[----:B------:R-:W-:-:S11]  /*8fb0*/  ISETP.LT.OR P4, PT, R3, 0x2a, !P4 ;  /* 0x0000002a0300780c */ /* 0x000fd60006781670 */
[-C--:B-1----:R-:W-:Y:S02]  /*8fc0*/  @!P3 IMAD R49, R54, R126.reuse, RZ ;  /* 0x0000007e3631b224 */ /* 0x082fe400078e02ff */
[----:B------:R-:W-:-:S03]  /*8fd0*/  @!P4 IMAD R55, R55, R126, RZ ;  /* 0x0000007e3737c224 */ /* 0x000fc600078e02ff */
[----:B------:R0:W-:Y:S01]  /*8fe0*/  @!P3 STG.E.U8 desc[UR44][R6.64+0x28], R49 ;  /* 0x000028310600b986 */ /* 0x0001e2000c10112c */
[----:B------:R-:W-:-:S03]  /*8ff0*/  ISETP.LT.OR P3, PT, R3, 0x22, !P6 ;  /* 0x000000220300780c */ /* 0x000fc60007761670 */
[----:B------:R-:W-:Y:S01]  /*9000*/  @!P4 STG.E.U8 desc[UR44][R6.64+0x29], R55 ;  /* 0x000029370600c986 */ /* 0x000fe2000c10112c */
[----:B0-----:R-:W-:-:S09]  /*9010*/  @!P1 IMAD R49, R42, R126, RZ ;  /* 0x0000007e2a319224 */ /* 0x001fd200078e02ff */
[----:B------:R-:W-:Y:S01]  /*9020*/  @!P3 IADD3 R20, P4, R131, R8, RZ ;  /* 0x000000088314b210 */ /* 0x000fe20007f9e0ff */
[----:B------:R-:W-:-:S04]  /*9030*/  @!P3 IMAD R43, R43, R126, RZ ;  /* 0x0000007e2b2bb224 */ /* 0x000fc800078e02ff */
[----:B------:R-:W-:Y:S01]  /*9040*/  @!P3 IMAD.X R21, R9, 0x1, R128, P4 ;  /* 0x000000010915b824 */ /* 0x000fe200020e0680 */
[----:B------:R-:W-:-:S13]  /*9050*/  ISETP.LT.OR P4, PT, R3, 0x21, !P5 ;  /* 0x000000210300780c */ /* 0x000fda0006f81670 */
[----:B------:R-:W-:Y:S02]  /*9060*/  @!P4 IMAD R13, R40, R126, RZ ;  /* 0x0000007e280dc224 */ /* 0x000fe400078e02ff */
[----:B------:R-:W-:Y:S02]  /*9070*/  @!P4 IMAD.MOV.U32 R4, RZ, RZ, R8 ;  /* 0x000000ffff04c224 */ /* 0x000fe400078e0008 */
[----:B------:R-:W-:-:S05]  /*9080*/  @!P4 IMAD.MOV.U32 R5, RZ, RZ, R9 ;  /* 0x000000ffff05c224 */ /* 0x000fca00078e0009 */
[----:B------:R0:W-:Y:S01]  /*9090*/  @!P4 STG.E.U8 desc[UR44][R4.64+0x20], R13 ;  /* 0x0000200d0400c986 */ /* 0x0001e2000c10112c */
[----:B------:R-:W-:-:S13]  /*90a0*/  ISETP.LT.OR P4, PT, R3, 0x22, !P5 ;  /* 0x000000220300780c */ /* 0x000fda0006f81670 */
[----:B------:R-:W-:Y:S02]  /*90b0*/  @!P4 IMAD R41, R41, R126, RZ ;  /* 0x0000007e2929c224 */ /* 0x000fe400078e02ff */
[----:B0-----:R-:W-:Y:S02]  /*90c0*/  @!P4 IMAD.MOV.U32 R4, RZ, RZ, R8 ;  /* 0x000000ffff04c224 */ /* 0x001fe400078e0008 */
[----:B------:R-:W-:-:S05]  /*90d0*/  @!P4 IMAD.MOV.U32 R5, RZ, RZ, R9 ;  /* 0x000000ffff05c224 */ /* 0x000fca00078e0009 */
[----:B------:R0:W-:Y:S01]  /*90e0*/  @!P4 STG.E.U8 desc[UR44][R4.64+0x21], R41 ;  /* 0x000021290400c986 */ /* 0x0001e2000c10112c */
[----:B------:R-:W-:-:S03]  /*90f0*/  ISETP.LT.OR P4, PT, R3, 0x29, !P6 ;  /* 0x000000290300780c */ /* 0x000fc60007781670 */
[----:B------:R-:W-:Y:S01]  /*9100*/  @!P1 STG.E.U8 desc[UR44][R74.64+0x20], R49 ;  /* 0x000020314a009986 */ /* 0x000fe2000c10112c */
[----:B------:R-:W-:-:S03]  /*9110*/  ISETP.NE.AND P1, PT, R68, RZ, PT ;  /* 0x000000ff4400720c */ /* 0x000fc60003f25270 */
[----:B------:R-:W-:Y:S06]  /*9120*/  @!P3 STG.E.U8 desc[UR44][R20.64+0x21], R43 ;  /* 0x0000212b1400b986 */ /* 0x000fec000c10112c */
[----:B------:R-:W-:Y:S01]  /*9130*/  @!P4 IADD3 R6, P5, R131, R8, RZ ;  /* 0x000000088306c210 */ /* 0x000fe20007fbe0ff */
[----:B0-----:R-:W-:-:S04]  /*9140*/  @!P4 IMAD R41, R46, R126, RZ ;  /* 0x0000007e2e29c224 */ /* 0x001fc800078e02ff */
[----:B------:R-:W-:Y:S01]  /*9150*/  @!P4 IMAD.X R7, R9, 0x1, R128, P5 ;  /* 0x000000010907c824 */ /* 0x000fe200028e0680 */
[----:B------:R-:W-:-:S04]  /*9160*/  ISETP.GE.AND P5, PT, R12, 0x81, PT ;  /* 0x000000810c00780c */ /* 0x000fc80003fa6270 */
        /* <DEDUP_REMOVED lines=10> */
[C---:B------:R-:W-:Y:S02]  /*9210*/  ISETP.LT.OR P3, PT, R3.reuse, 0x2a, !P6 ;  /* 0x0000002a0300780c */ /* 0x040fe40007761670 */
[----:B------:R-:W-:Y:S01]  /*9220*/  ISETP.GE.AND P6, PT, R12, 0x101, PT ;  /* 0x000001010c00780c */ /* 0x000fe20003fc6270 */
[----:B------:R1:W-:Y:S03]  /*9230*/  @!P4 STG.E.U8 desc[UR44][R6.64+0x28], R41 ;  /* 0x000028290600c986 */ /* 0x0003e6000c10112c */
[----:B------:R-:W-:-:S07]  /*9240*/  ISETP.LT.OR P5, PT, R3, 0x2a, !P6 ;  /* 0x0000002a0300780c */ /* 0x000fce00077a1670 */
[----:B------:R-:W-:Y:S01]  /*9250*/  @!P3 IADD3 R8, P4, R131, R8, RZ ;  /* 0x000000088308b210 */ /* 0x000fe20007f9e0ff */
[----:B------:R-:W-:-:S04]  /*9260*/  @!P3 IMAD R47, R47, R126, RZ ;  /* 0x0000007e2f2fb224 */ /* 0x000fc800078e02ff */
[----:B------:R-:W-:Y:S01]  /*9270*/  @!P3 IMAD.X R9, R9, 0x1, R128, P4 ;  /* 0x000000010909b824 */ /* 0x000fe200020e0680 */
[----:B------:R-:W-:Y:S01]  /*9280*/  ISETP.LT.OR P4, PT, R3, 0x21, !P6 ;  /* 0x000000210300780c */ /* 0x000fe20007781670 */
[----:B------:R-:W-:-:S03]  /*9290*/  @!P5 IMAD R37, R37, R126, RZ ;  /* 0x0000007e2525d224 */ /* 0x000fc600078e02ff */
[----:B------:R-:W-:Y:S01]  /*92a0*/  @!P3 STG.E.U8 desc[UR44][R8.64+0x29], R47 ;  /* 0x0000292f0800b986 */ /* 0x000fe2000c10112c */
[----:B------:R-:W-:-:S08]  /*92b0*/  ISETP.LT.OR P3, PT, R3, 0x22, !P6 ;  /* 0x000000220300780c */ /* 0x000fd00007761670 */
[----:B------:R-:W-:-:S05]  /*92c0*/  @!P4 IMAD R13, R32, R126, RZ ;  /* 0x0000007e200dc224 */ /* 0x000fca00078e02ff */
[----:B------:R2:W-:Y:S01]  /*92d0*/  @!P4 STG.E.U8 desc[UR44][R10.64+0x20], R13 ;  /* 0x0000200d0a00c986 */ /* 0x0005e2000c10112c */
[----:B------:R-:W-:Y:S01]  /*92e0*/  ISETP.LT.OR P4, PT, R3, 0x21, !P1 ;  /* 0x000000210300780c */ /* 0x000fe20004f81670 */
[----:B------:R-:W-:-:S05]  /*92f0*/  @!P3 IMAD R33, R33, R126, RZ ;  /* 0x0000007e2121b224 */ /* 0x000fca00078e02ff */
[----:B------:R-:W-:Y:S07]  /*9300*/  @!P3 STG.E.U8 desc[UR44][R10.64+0x21], R33 ;  /* 0x000021210a00b986 */ /* 0x000fee000c10112c */
[----:B0-----:R-:W-:Y:S01]  /*9310*/  @!P4 IADD3 R4, P3, R10, R131, RZ ;  /* 0x000000830a04c210 */ /* 0x001fe20007f7e0ff */
[----:B------:R-:W-:-:S04]  /*9320*/  @!P4 IMAD R21, R34, R126, RZ ;  /* 0x0000007e2215c224 */ /* 0x000fc800078e02ff */
[----:B------:R-:W-:Y:S01]  /*9330*/  @!P4 IMAD.X R5, R11, 0x1, R128, P3 ;  /* 0x000000010b05c824 */ /* 0x000fe200018e0680 */
[----:B------:R-:W-:-:S04]  /*9340*/  ISETP.LT.OR P3, PT, R3, 0x22, !P1 ;  /* 0x000000220300780c */ /* 0x000fc80004f61670 */
[----:B------:R0:W-:Y:S09]  /*9350*/  @!P4 STG.E.U8 desc[UR44][R4.64+0x20], R21 ;  /* 0x000020150400c986 */ /* 0x0001f2000c10112c */
[----:B-1----:R-:W-:Y:S01]  /*9360*/  @!P3 IADD3 R6, P4, R10, R131, RZ ;  /* 0x000000830a06b210 */ /* 0x002fe20007f9e0ff */
[----:B------:R-:W-:-:S04]  /*9370*/  @!P3 IMAD R35, R35, R126, RZ ;  /* 0x0000007e2323b224 */ /* 0x000fc800078e02ff */
[----:B------:R-:W-:Y:S01]  /*9380*/  @!P3 IMAD.X R7, R11, 0x1, R128, P4 ;  /* 0x000000010b07b824 */ /* 0x000fe200020e0680 */
[----:B------:R-:W-:-:S04]  /*9390*/  ISETP.LT.OR P4, PT, R3, 0x29, !P6 ;  /* 0x000000290300780c */ /* 0x000fc80007781670 */
[----:B------:R1:W-:Y:S01]  /*93a0*/  @!P3 STG.E.U8 desc[UR44][R6.64+0x21], R35 ;  /* 0x000021230600b986 */ /* 0x0003e2000c10112c */
[C---:B------:R-:W-:Y:S02]  /*93b0*/  ISETP.LT.OR P3, PT, R3.reuse, 0x29, !P1 ;  /* 0x000000290300780c */ /* 0x040fe40004f61670 */
[C---:B------:R-:W-:Y:S01]  /*93c0*/  ISETP.LT.OR P1, PT, R3.reuse, 0x2a, !P1 ;  /* 0x0000002a0300780c */ /* 0x040fe20004f21670 */
[----:B------:R-:W-:Y:S01]  /*93d0*/  @!P5 STG.E.U8 desc[UR44][R10.64+0x29], R37 ;  /* 0x000029250a00d986 */ /* 0x000fe2000c10112c */
[----:B------:R-:W-:-:S04]  /*93e0*/  ISETP.LT.OR P5, PT, R3, 0x21, !P0 ;  /* 0x000000210300780c */ /* 0x000fc800047a1670 */
[----:B--2---:R-:W-:-:S05]  /*93f0*/  @!P4 IMAD R13, R36, R126, RZ ;  /* 0x0000007e240dc224 */ /* 0x004fca00078e02ff */
[----:B------:R2:W-:Y:S01]  /*9400*/  @!P4 STG.E.U8 desc[UR44][R10.64+0x28], R13 ;  /* 0x0000280d0a00c986 */ /* 0x0005e2000c10112c */
[-C--:B------:R-:W-:Y:S01]  /*9410*/  @!P3 IADD3 R8, P4, R10, R131.reuse, RZ ;  /* 0x000000830a08b210 */ /* 0x080fe20007f9e0ff */
[-C--:B0-----:R-:W-:Y:S02]  /*9420*/  @!P3 IMAD R21, R38, R126.reuse, RZ ;  /* 0x0000007e2615b224 */ /* 0x081fe400078e02ff */
[----:B------:R-:W-:Y:S02]  /*9430*/  @!P1 IMAD R39, R39, R126, RZ ;  /* 0x0000007e27279224 */ /* 0x000fe400078e02ff */
[----:B------:R-:W-:Y:S01]  /*9440*/  @!P3 IMAD.X R9, R11, 0x1, R128, P4 ;  /* 0x000000010b09b824 */ /* 0x000fe200020e0680 */
[----:B-1----:R-:W-:-:S04]  /*9450*/  @!P1 IADD3 R6, P4, R10, R131, RZ ;  /* 0x000000830a069210 */ /* 0x002fc80007f9e0ff */
[----:B------:R0:W-:Y:S01]  /*9460*/  @!P3 STG.E.U8 desc[UR44][R8.64+0x28], R21 ;  /* 0x000028150800b986 */ /* 0x0001e2000c10112c */
[----:B------:R-:W-:Y:S01]  /*9470*/  ISETP.LT.OR P3, PT, R3, 0x21, !P2 ;  /* 0x000000210300780c */ /* 0x000fe20005761670 */
[----:B------:R-:W-:Y:S01]  /*9480*/  @!P1 IMAD.X R7, R11, 0x1, R128, P4 ;  /* 0x000000010b079824 */ /* 0x000fe200020e0680 */
[----:B------:R-:W-:Y:S01]  /*9490*/  ISETP.LT.OR P4, PT, R3, 0x22, !P0 ;  /* 0x000000220300780c */ /* 0x000fe20004781670 */
[----:B--2---:R-:W-:-:S03]  /*94a0*/  @!P5 IMAD R13, R24, R126, RZ ;  /* 0x0000007e180dd224 */ /* 0x004fc600078e02ff */
[----:B------:R-:W-:Y:S01]  /*94b0*/  @!P1 STG.E.U8 desc[UR44][R6.64+0x29], R39 ;  /* 0x0000292706009986 */ /* 0x000fe2000c10112c */
[----:B------:R-:W-:-:S03]  /*94c0*/  IADD3 R12, P1, R10, R132, RZ ;  /* 0x000000840a0c7210 */ /* 0x000fc60007f3e0ff */
[----:B------:R1:W-:Y:S02]  /*94d0*/  @!P5 STG.E.U8 desc[UR44][R14.64+0x20], R13 ;  /* 0x0000200d0e00d986 */ /* 0x0003e4000c10112c */
[----:B------:R-:W-:Y:S01]  /*94e0*/  IMAD.X R33, R11, 0x1, R129, P1 ;  /* 0x000000010b217824 */ /* 0x000fe200008e0681 */
[----:B------:R-:W-:Y:S01]  /*94f0*/  @!P3 IADD3 R4, P5, R12, R131, RZ ;  /* 0x000000830c04b210 */ /* 0x000fe20007fbe0ff */
[-C--:B0-----:R-:W-:Y:S01]  /*9500*/  @!P3 IMAD R21, R26, R126.reuse, RZ ;  /* 0x0000007e1a15b224 */ /* 0x081fe200078e02ff */
[----:B------:R-:W-:Y:S01]  /*9510*/  ISETP.LT.OR P1, PT, R3, 0x22, !P2 ;  /* 0x000000220300780c */ /* 0x000fe20005721670 */
[----:B------:R-:W-:Y:S02]  /*9520*/  @!P4 IMAD R25, R25, R126, RZ ;  /* 0x0000007e1919c224 */ /* 0x000fe400078e02ff */
[----:B------:R-:W-:Y:S01]  /*9530*/  @!P3 IMAD.X R5, R33, 0x1, R128, P5 ;  /* 0x000000012105b824 */ /* 0x000fe200028e0680 */
[C---:B------:R-:W-:Y:S02]  /*9540*/  ISETP.LT.OR P5, PT, R3.reuse, 0x29, !P0 ;  /* 0x000000290300780c */ /* 0x040fe400047a1670 */
[----:B------:R-:W-:Y:S01]  /*9550*/  @!P4 STG.E.U8 desc[UR44][R14.64+0x21], R25 ;  /* 0x000021190e00c986 */ /* 0x000fe2000c10112c */
[----:B------:R-:W-:-:S02]  /*9560*/  ISETP.LT.OR P4, PT, R3, 0x29, !P2 ;  /* 0x000000290300780c */ /* 0x000fc40005781670 */
[C---:B------:R-:W-:Y:S01]  /*9570*/  ISETP.LT.OR P2, PT, R3.reuse, 0x2a, !P2 ;  /* 0x0000002a0300780c */ /* 0x040fe20005741670 */
[----:B------:R0:W-:Y:S01]  /*9580*/  @!P3 STG.E.U8 desc[UR44][R4.64+0x20], R21 ;  /* 0x000020150400b986 */ /* 0x0001e2000c10112c */
[----:B------:R-:W-:Y:S02]  /*9590*/  IADD3 R10, P3, R10, R132, RZ ;  /* 0x000000840a0a7210 */ /* 0x000fe40007f7e0ff */
[----:B------:R-:W-:Y:S01]  /*95a0*/  ISETP.LT.OR P0, PT, R3, 0x2a, !P0 ;  /* 0x0000002a0300780c */ /* 0x000fe20004701670 */
[-C--:B------:R-:W-:Y:S02]  /*95b0*/  @!P1 IMAD R27, R27, R126.reuse, RZ ;  /* 0x0000007e1b1b9224 */ /* 0x080fe400078e02ff */
[----:B-1----:R-:W-:Y:S01]  /*95c0*/  IMAD.X R13, R11, 0x1, R129, P3 ;  /* 0x000000010b0d7824 */ /* 0x002fe200018e0681 */
[----:B------:R-:W-:Y:S01]  /*95d0*/  @!P1 IADD3 R6, P3, R10, R131, RZ ;  /* 0x000000830a069210 */ /* 0x000fe20007f7e0ff */
[-C--:B------:R-:W-:Y:S02]  /*95e0*/  @!P5 IMAD R3, R28, R126.reuse, RZ ;  /* 0x0000007e1c03d224 */ /* 0x080fe400078e02ff */
[----:B------:R-:W-:-:S02]  /*95f0*/  @!P4 IMAD R11, R30, R126, RZ ;  /* 0x0000007e1e0bc224 */ /* 0x000fc400078e02ff */
[--C-:B------:R-:W-:Y:S01]  /*9600*/  @!P1 IMAD.X R7, R13, 0x1, R128.reuse, P3 ;  /* 0x000000010d079824 */ /* 0x100fe200018e0680 */
[-C--:B------:R-:W-:Y:S01]  /*9610*/  @!P4 IADD3 R8, P3, R12, R131.reuse, RZ ;  /* 0x000000830c08c210 */ /* 0x080fe20007f7e0ff */
[-C--:B------:R-:W-:Y:S02]  /*9620*/  @!P2 IMAD R31, R31, R126.reuse, RZ ;  /* 0x0000007e1f1fa224 */ /* 0x080fe400078e02ff */
[----:B------:R-:W-:Y:S01]  /*9630*/  @!P0 IMAD R29, R29, R126, RZ ;  /* 0x0000007e1d1d8224 */ /* 0x000fe200078e02ff */
[----:B------:R1:W-:Y:S01]  /*9640*/  @!P1 STG.E.U8 desc[UR44][R6.64+0x21], R27 ;  /* 0x0000211b06009986 */ /* 0x0003e2000c10112c */
[--C-:B------:R-:W-:Y:S01]  /*9650*/  @!P4 IMAD.X R9, R33, 0x1, R128.reuse, P3 ;  /* 0x000000012109c824 */ /* 0x100fe200018e0680 */
[----:B0-----:R-:W-:Y:S02]  /*9660*/  @!P2 IADD3 R4, P3, R10, R131, RZ ;  /* 0x000000830a04a210 */ /* 0x001fe40007f7e0ff */
[----:B------:R1:W-:Y:S03]  /*9670*/  @!P5 STG.E.U8 desc[UR44][R14.64+0x28], R3 ;  /* 0x000028030e00d986 */ /* 0x0003e6000c10112c */
[----:B------:R-:W-:Y:S01]  /*9680*/  @!P2 IMAD.X R5, R13, 0x1, R128, P3 ;  /* 0x000000010d05a824 */ /* 0x000fe200018e0680 */
[----:B------:R1:W-:Y:S04]  /*9690*/  @!P0 STG.E.U8 desc[UR44][R14.64+0x29], R29 ;  /* 0x0000291d0e008986 */ /* 0x0003e8000c10112c */
[----:B------:R1:W-:Y:S04]  /*96a0*/  @!P4 STG.E.U8 desc[UR44][R8.64+0x28], R11 ;  /* 0x0000280b0800c986 */ /* 0x0003e8000c10112c */
[----:B------:R1:W-:Y:S02]  /*96b0*/  @!P2 STG.E.U8 desc[UR44][R4.64+0x29], R31 ;  /* 0x0000291f0400a986 */ /* 0x0003e4000c10112c */
.L_x_114:
[----:B------:R-:W-:Y:S05]  /*96c0*/  BSYNC B0 ;  /* 0x0000000000007941 */ /* 0x000fea0003800000 */
.L_x_32:
[----:B------:R-:W-:Y:S01]  /*96d0*/  IADD3 R16, P0, R16, UR36, RZ ;  /* 0x0000002410107c10 */ /* 0x000fe2000ff1e0ff */
[----:B------:R-:W-:Y:S01]  /*96e0*/  ULDC.64 UR4, c[0x0][0x650] ;  /* 0x0001940000047ab9 */ /* 0x000fe20000000a00 */
[----:B-1----:R-:W-:Y:S01]  /*96f0*/  PRMT R3, RZ, 0x7610, R3 ;  /* 0x00007610ff037816 */ /* 0x002fe20000000003 */
[----:B------:R-:W-:Y:S01]  /*9700*/  IMAD.MOV.U32 R135, RZ, RZ, -0x1 ;  /* 0xffffffffff877424 */ /* 0x000fe200078e00ff */
[----:B------:R-:W-:Y:S01]  /*9710*/  IADD3.X R17, R17, UR40, RZ, P0, !PT ;  /* 0x0000002811117c10 */ /* 0x000fe200087fe4ff */
[----:B------:R-:W-:Y:S01]  /*9720*/  IMAD.MOV.U32 R124, RZ, RZ, -0x1 ;  /* 0xffffffffff7c7424 */ /* 0x000fe200078e00ff */
[----:B------:R-:W-:-:S04]  /*9730*/  ISETP.GE.U32.AND P0, PT, R16, UR4, PT ;  /* 0x0000000410007c0c */ /* 0x000fc8000bf06070 */
[----:B------:R-:W-:-:S13]  /*9740*/  ISETP.GE.U32.AND.EX P0, PT, R17, UR5, PT, P0 ;  /* 0x0000000511007c0c */ /* 0x000fda000bf06100 */
[----:B------:R-:W-:Y:S05]  /*9750*/  @P0 BRA `(.L_x_115) ;  /* 0x0000000400640947 */ /* 0x000fea0003800000 */
[----:B------:R-:W1:Y:S01]  /*9760*/  S2R R12, SR_CTAID.X ;  /* 0x00000000000c7919 */ /* 0x000e620000002500 */
[----:B0-----:R-:W0:Y:S01]  /*9770*/  LDC.64 R10, c[0x0][0x628] ;  /* 0x00018a00ff0a7b82 */ /* 0x001e220000000a00 */
[----:B------:R-:W-:Y:S01]  /*9780*/  ULDC UR4, c[0x0][0x150] ;  /* 0x0000540000047ab9 */ /* 0x000fe20000000800 */
[----:B------:R-:W-:Y:S01]  /*9790*/  IMAD.MOV.U32 R8, RZ, RZ, R16 ;  /* 0x000000ffff087224 */ /* 0x000fe200078e0010 */
[----:B------:R-:W2:Y:S01]  /*97a0*/  S2R R24, SR_CTAID.Y ;  /* 0x0000000000187919 */ /* 0x000ea20000002600 */
[----:B------:R-:W-:-:S04]  /*97b0*/  IMAD.MOV.U32 R9, RZ, RZ, R17 ;  /* 0x000000ffff097224 */ /* 0x000fc800078e0011 */
[----:B------:R-:W3:Y:S08]  /*97c0*/  LDC R21, c[0x0][0x144] ;  /* 0x00005100ff157b82 */ /* 0x000ef00000000800 */
[----:B------:R-:W4:Y:S08]  /*97d0*/  LDC R0, c[0x0][0x630] ;  /* 0x00018c00ff007b82 */ /* 0x000f300000000800 */
[----:B------:R-:W2:Y:S01]  /*97e0*/  LDC.64 R14, c[0x0][0x620] ;  /* 0x00018800ff0e7b82 */ /* 0x000ea20000000a00 */
[----:B0-----:R-:W-:-:S04]  /*97f0*/  ISETP.NE.U32.AND P0, PT, R10, RZ, PT ;  /* 0x000000ff0a00720c */ /* 0x001fc80003f05070 */
[----:B------:R-:W-:Y:S02]  /*9800*/  ISETP.NE.AND.EX P0, PT, R11, RZ, PT, P0 ;  /* 0x000000ff0b00720c */ /* 0x000fe40003f05300 */
[----:B-1----:R-:W-:-:S05]  /*9810*/  I2FP.F32.U32 R3, R12 ;  /* 0x0000000c00037245 */ /* 0x002fca0000201000 */
[----:B------:R-:W-:-:S04]  /*9820*/  FMUL R3, R3, UR4 ;  /* 0x0000000403037c20 */ /* 0x000fc80008400000 */
[----:B------:R0:W1:Y:S02]  /*9830*/  F2I.U32.TRUNC.NTZ R20, R3 ;  /* 0x0000000300147305 */ /* 0x000064000020f000 */
[----:B---34-:R-:W-:Y:S05]  /*9840*/  @!P0 BRA `(.L_x_116) ;  /* 0x0000000000288947 */ /* 0x018fea0003800000 */
[----:B0-----:R-:W0:Y:S02]  /*9850*/  LDC R3, c[0x0][0x634] ;  /* 0x00018d00ff037b82 */ /* 0x001e240000000800 */
        /* <DEDUP_REMOVED lines=9> */
.L_x_116:
[----:B------:R-:W3:Y:S01]  /*98f0*/  LDC.64 R28, c[0x0][0x640] ;  /* 0x00019000ff1c7b82 */ /* 0x000ee20000000a00 */
[-CC-:B------:R-:W-:Y:S01]  /*9900*/  SHF.R.U64 R124, R8, R0.reuse, R9.reuse ;  /* 0x00000000087c7219 */ /* 0x180fe20000001209 */
[----:B-1----:R-:W-:Y:S01]  /*9910*/  IMAD.MOV R20, RZ, RZ, -R20 ;  /* 0x000000ffff147224 */ /* 0x002fe200078e0a14 */
[----:B------:R-:W-:Y:S01]  /*9920*/  SHF.R.U32.HI R0, RZ, R0, R9 ;  /* 0x00000000ff007219 */ /* 0x000fe20000011609 */
[----:B------:R-:W-:Y:S01]  /*9930*/  ULDC UR4, c[0x0][0x154] ;  /* 0x0000550000047ab9 */ /* 0x000fe20000000800 */
[----:B0-----:R-:W-:Y:S01]  /*9940*/  IADD3 R3, P0, RZ, -R124, RZ ;  /* 0x8000007cff037210 */ /* 0x001fe20007f1e0ff */
[----:B------:R-:W-:Y:S02]  /*9950*/  IMAD R21, R21, R20, R12 ;  /* 0x0000001415157224 */ /* 0x000fe400078e020c */
[----:B------:R-:W0:Y:S01]  /*9960*/  LDC R6, c[0x0][0x618] ;  /* 0x00018600ff067b82 */ /* 0x000e220000000800 */
[----:B------:R-:W-:Y:S02]  /*9970*/  IMAD.MOV.U32 R7, RZ, RZ, 0x1 ;  /* 0x00000001ff077424 */ /* 0x000fe400078e00ff */
[----:B------:R-:W-:-:S04]  /*9980*/  IMAD.X R5, RZ, RZ, ~R0, P0 ;  /* 0x000000ffff057224 */ /* 0x000fc800000e0e00 */
[-C--:B--2---:R-:W-:Y:S01]  /*9990*/  IMAD R0, R5, R14.reuse, RZ ;  /* 0x0000000e05007224 */ /* 0x084fe200078e02ff */
[----:B------:R-:W1:Y:S01]  /*99a0*/  LDC R8, c[0x0][0x608] ;  /* 0x00018200ff087b82 */ /* 0x000e620000000800 */
[----:B------:R-:W-:-:S04]  /*99b0*/  IMAD.WIDE.U32 R4, R3, R14, R16 ;  /* 0x0000000e03047225 */ /* 0x000fc800078e0010 */
[----:B------:R-:W-:Y:S01]  /*99c0*/  IMAD R3, R3, R15, R0 ;  /* 0x0000000f03037224 */ /* 0x000fe200078e0200 */
[----:B------:R-:W-:Y:S02]  /*99d0*/  I2FP.F32.U32 R0, R24 ;  /* 0x0000001800007245 */ /* 0x000fe40000201000 */
[----:B------:R-:W2:Y:S01]  /*99e0*/  LDC R26, c[0x0][0x658] ;  /* 0x00019600ff1a7b82 */ /* 0x000ea20000000800 */
[----:B------:R-:W-:Y:S01]  /*99f0*/  IMAD.IADD R3, R5, 0x1, R3 ;  /* 0x0000000105037824 */ /* 0x000fe200078e0203 */
[----:B---3--:R-:W-:Y:S01]  /*9a00*/  ISETP.NE.U32.AND P0, PT, R28, RZ, PT ;  /* 0x000000ff1c00720c */ /* 0x008fe20003f05070 */
[----:B------:R-:W-:Y:S01]  /*9a10*/  FMUL R0, R0, UR4 ;  /* 0x0000000400007c20 */ /* 0x000fe20008400000 */
[----:B------:R-:W-:Y:S02]  /*9a20*/  IMAD.MOV.U32 R5, RZ, RZ, -0x1 ;  /* 0xffffffffff057424 */ /* 0x000fe400078e00ff */
[----:B------:R-:W-:Y:S01]  /*9a30*/  ISETP.NE.AND.EX P0, PT, R29, RZ, PT, P0 ;  /* 0x000000ff1d00720c */ /* 0x000fe20003f05300 */
[----:B------:R3:W4:Y:S01]  /*9a40*/  F2I.U32.TRUNC.NTZ R13, R0 ;  /* 0x00000000000d7305 */ /* 0x000722000020f000 */
[----:B------:R-:W3:Y:S01]  /*9a50*/  LDC R15, c[0x0][0x148] ;  /* 0x00005200ff0f7b82 */ /* 0x000ee20000000800 */
[----:B0-----:R-:W-:-:S02]  /*9a60*/  SHF.R.U64 R12, R4, R6, R3 ;  /* 0x00000006040c7219 */ /* 0x001fc40000001203 */
[----:B------:R-:W-:-:S05]  /*9a70*/  SHF.R.U32.HI R3, RZ, R6, R3 ;  /* 0x00000006ff037219 */ /* 0x000fca0000011603 */
[----:B------:R-:W0:Y:S01]  /*9a80*/  LDC R20, c[0x0][0x600] ;  /* 0x00018000ff147b82 */ /* 0x000e220000000800 */
[-CC-:B-1----:R-:W-:Y:S02]  /*9a90*/  SHF.R.U64 R10, R12, R8.reuse, R3.reuse ;  /* 0x000000080c0a7219 */ /* 0x182fe40000001203 */
[----:B------:R-:W-:-:S05]  /*9aa0*/  SHF.R.U32.HI R3, RZ, R8, R3 ;  /* 0x00000008ff037219 */ /* 0x000fca0000011603 */
[----:B------:R-:W1:Y:S01]  /*9ab0*/  LDC R27, c[0x0][0x648] ;  /* 0x00019200ff1b7b82 */ /* 0x000e620000000800 */
[-C--:B--2---:R-:W-:Y:S02]  /*9ac0*/  SHF.L.U32 R4, R5, R26.reuse, RZ ;  /* 0x0000001a05047219 */ /* 0x084fe400000006ff */
[-CC-:B------:R-:W-:Y:S02]  /*9ad0*/  SHF.R.U64 R14, R10, R26.reuse, R3.reuse ;  /* 0x0000001a0a0e7219 */ /* 0x180fe40000001203 */
[----:B------:R-:W-:Y:S02]  /*9ae0*/  SHF.R.U32.HI R5, RZ, R26, R3 ;  /* 0x0000001aff057219 */ /* 0x000fe40000011603 */
[----:B------:R-:W-:Y:S01]  /*9af0*/  LOP3.LUT R25, RZ, R4, RZ, 0x33, !PT ;  /* 0x00000004ff197212 */ /* 0x000fe200078e33ff */
[----:B------:R-:W2:Y:S01]  /*9b00*/  LDC R30, c[0x0][0x638] ;  /* 0x00018e00ff1e7b82 */ /* 0x000ea20000000800 */
[----:B------:R-:W-:Y:S01]  /*9b10*/  SHF.L.U32 R26, R7, R26, RZ ;  /* 0x0000001a071a7219 */ /* 0x000fe200000006ff */
[----:B------:R-:W-:-:S06]  /*9b20*/  IMAD.MOV.U32 R4, RZ, RZ, R14 ;  /* 0x000000ffff047224 */ /* 0x000fcc00078e000e */
[----:B------:R-:W0:Y:S01]  /*9b30*/  LDC R31, c[0x0][0x610] ;  /* 0x00018400ff1f7b82 */ /* 0x000e220000000800 */
[----:B----4-:R-:W-:Y:S05]  /*9b40*/  @!P0 BRA `(.L_x_117) ;  /* 0x0000000000288947 */ /* 0x010fea0003800000 */
        /* <DEDUP_REMOVED lines=10> */
.L_x_117:
[----:B------:R-:W-:Y:S01]  /*9bf0*/  ISETP.NE.AND P0, PT, R2, 0x1, PT ;  /* 0x000000010200780c */ /* 0x000fe20003f05270 */
[----:B0-----:R-:W-:Y:S01]  /*9c00*/  VIADD R7, R20, 0xffffffff ;  /* 0xffffffff14077836 */ /* 0x001fe20000000000 */
[----:B-1-3--:R-:W-:Y:S01]  /*9c10*/  SHF.R.U64 R0, R4, R27, R5 ;  /* 0x0000001b04007219 */ /* 0x00afe20000001205 */
[----:B------:R-:W-:Y:S01]  /*9c20*/  IMAD.MOV R13, RZ, RZ, -R13 ;  /* 0x000000ffff0d7224 */ /* 0x000fe200078e0a0d */
[----:B------:R-:W-:Y:S01]  /*9c30*/  LOP3.LUT R5, R10, R25, RZ, 0xc0, !PT ;  /* 0x000000190a057212 */ /* 0x000fe200078ec0ff */
[----:B------:R-:W-:Y:S01]  /*9c40*/  IMAD.MOV.U32 R4, RZ, RZ, 0x1 ;  /* 0x00000001ff047424 */ /* 0x000fe200078e00ff */
[----:B------:R-:W-:Y:S01]  /*9c50*/  LOP3.LUT R12, R12, R7, RZ, 0xc0, !PT ;  /* 0x000000070c0c7212 */ /* 0x000fe200078ec0ff */
[----:B------:R-:W-:Y:S02]  /*9c60*/  IMAD.MOV R3, RZ, RZ, -R0 ;  /* 0x000000ffff037224 */ /* 0x000fe400078e0a00 */
[----:B------:R-:W-:Y:S02]  /*9c70*/  IMAD R0, R26, R0, R5 ;  /* 0x000000001a007224 */ /* 0x000fe400078e0205 */
[----:B--2---:R-:W-:-:S02]  /*9c80*/  IMAD R3, R3, R30, R14 ;  /* 0x0000001e03037224 */ /* 0x004fc400078e020e */
[----:B------:R-:W-:Y:S02]  /*9c90*/  @P0 IMAD R21, R15, R13, R24 ;  /* 0x0000000d0f150224 */ /* 0x000fe400078e0218 */
[----:B------:R-:W-:Y:S01]  /*9ca0*/  IMAD R5, R3, R20, R12 ;  /* 0x0000001403057224 */ /* 0x000fe200078e020c */
[----:B------:R-:W-:Y:S01]  /*9cb0*/  PRMT R3, R4, 0x7610, R3 ;  /* 0x0000761004037816 */ /* 0x000fe20000000003 */
[----:B------:R-:W-:-:S05]  /*9cc0*/  IMAD R0, R0, R31, R21 ;  /* 0x0000001f00007224 */ /* 0x000fca00078e0215 */
[----:B------:R-:W-:Y:S02]  /*9cd0*/  SEL R135, R5, R0, !P0 ;  /* 0x0000000005877207 */ /* 0x000fe40004000000 */
[----:B------:R-:W-:-:S07]  /*9ce0*/  SEL R0, R0, R5, !P0 ;  /* 0x0000000500007207 */ /* 0x000fce0004000000 */
.L_x_115:
[----:B------:R-:W-:Y:S01]  /*9cf0*/  LOP3.LUT P0, RZ, R3, 0xff, RZ, 0xc0, !PT ;  /* 0x000000ff03ff7812 */ /* 0x000fe2000780c0ff */
[----:B------:R-:W-:-:S12]  /*9d00*/  IMAD.MOV.U32 R125, RZ, RZ, R0 ;  /* 0x000000ffff7d7224 */ /* 0x000fd800078e0000 */
[----:B------:R-:W-:Y:S05]  /*9d10*/  @P0 BRA `(.L_x_118) ;  /* 0xffffff7400a40947 */ /* 0x000fea000383ffff */
[----:B------:R-:W-:Y:S05]  /*9d20*/  EXIT ;  /* 0x000000000000794d */ /* 0x000fea0003800000 */
.L_x_7:
        /* <DEDUP_REMOVED lines=26> */
.L_x_120:
[----:B------:R-:W0:Y:S01]  /*9ed0*/  LDC.64 R32, c[0x0][0x640] ;  /* 0x00019000ff207b82 */ /* 0x000e220000000a00 */
[-CC-:B------:R-:W-:Y:S01]  /*9ee0*/  SHF.R.U64 R22, R14, R8.reuse, R15.reuse ;  /* 0x000000080e167219 */ /* 0x180fe2000000120f */
[----:B------:R-:W-:Y:S01]  /*9ef0*/  IMAD.MOV.U32 R25, RZ, RZ, 0x1 ;  /* 0x00000001ff197424 */ /* 0x000fe200078e00ff */
[----:B------:R-:W-:Y:S02]  /*9f00*/  SHF.R.U32.HI R7, RZ, R8, R15 ;  /* 0x00000008ff077219 */ /* 0x000fe4000001160f */
[----:B------:R-:W-:-:S03]  /*9f10*/  IADD3 R13, P0, RZ, -R22, RZ ;  /* 0x80000016ff0d7210 */ /* 0x000fc60007f1e0ff */
[----:B------:R-:W1:Y:S02]  /*9f20*/  LDC R12, c[0x0][0x618] ;  /* 0x00018600ff0c7b82 */ /* 0x000e640000000800 */
[----:B------:R-:W-:Y:S02]  /*9f30*/  IMAD.X R7, RZ, RZ, ~R7, P0 ;  /* 0x000000ffff077224 */ /* 0x000fe400000e0e07 */
[----:B------:R-:W-:-:S04]  /*9f40*/  IMAD.WIDE.U32 R10, R13, R26, R16 ;  /* 0x0000001a0d0a7225 */ /* 0x000fc800078e0010 */
[----:B------:R-:W2:Y:S01]  /*9f50*/  LDC R14, c[0x0][0x608] ;  /* 0x00018200ff0e7b82 */ /* 0x000ea20000000800 */
[----:B------:R-:W-:-:S04]  /*9f60*/  IMAD R8, R7, R26, RZ ;  /* 0x0000001a07087224 */ /* 0x000fc800078e02ff */
[----:B------:R-:W-:-:S03]  /*9f70*/  IMAD R7, R13, R27, R8 ;  /* 0x0000001b0d077224 */ /* 0x000fc600078e0208 */
[----:B------:R-:W3:Y:S01]  /*9f80*/  LDC R30, c[0x0][0x658] ;  /* 0x00019600ff1e7b82 */ /* 0x000ee20000000800 */
[----:B------:R-:W-:Y:S01]  /*9f90*/  IMAD.IADD R7, R11, 0x1, R7 ;  /* 0x000000010b077824 */ /* 0x000fe200078e0207 */
[----:B0-----:R-:W-:Y:S01]  /*9fa0*/  ISETP.NE.U32.AND P0, PT, R32, RZ, PT ;  /* 0x000000ff2000720c */ /* 0x001fe20003f05070 */
[----:B------:R-:W-:-:S03]  /*9fb0*/  IMAD.MOV.U32 R11, RZ, RZ, -0x1 ;  /* 0xffffffffff0b7424 */ /* 0x000fc600078e00ff */
        /* <DEDUP_REMOVED lines=8> */
[-C--:B---3--:R-:W-:Y:S02]  /*a040*/  SHF.L.U32 R10, R11, R30.reuse, RZ ;  /* 0x0000001e0b0a7219 */ /* 0x088fe400000006ff */
[--C-:B------:R-:W-:Y:S02]  /*a050*/  SHF.R.U64 R28, R26, R30, R7.reuse ;  /* 0x0000001e1a1c7219 */ /* 0x100fe40000001207 */
[----:B------:R-:W-:Y:S02]  /*a060*/  LOP3.LUT R27, RZ, R10, RZ, 0x33, !PT ;  /* 0x0000000aff1b7212 */ /* 0x000fe400078e33ff */
[----:B------:R-:W-:Y:S01]  /*a070*/  SHF.R.U32.HI R11, RZ, R30, R7 ;  /* 0x0000001eff0b7219 */ /* 0x000fe20000011607 */
[----:B------:R-:W3:Y:S01]  /*a080*/  LDC R29, c[0x0][0x610] ;  /* 0x00018400ff1d7b82 */ /* 0x000ee20000000800 */
[----:B------:R-:W-:Y:S01]  /*a090*/  IMAD.MOV.U32 R10, RZ, RZ, R28 ;  /* 0x000000ffff0a7224 */ /* 0x000fe200078e001c */
[----:B------:R-:W-:Y:S06]  /*a0a0*/  @!P0 BRA `(.L_x_121) ;  /* 0x0000000000288947 */ /* 0x000fec0003800000 */
        /* <DEDUP_REMOVED lines=10> */
.L_x_121:
[----:B------:R-:W-:Y:S02]  /*a150*/  ISETP.NE.AND P0, PT, R2, 0x1, PT ;  /* 0x000000010200780c */ /* 0x000fe40003f05270 */
[----:B-1----:R-:W-:Y:S01]  /*a160*/  SHF.R.U64 R8, R10, R8, R11 ;  /* 0x000000080a087219 */ /* 0x002fe2000000120b */
[----:B0-----:R-:W-:Y:S01]  /*a170*/  VIADD R11, R21, 0xffffffff ;  /* 0xffffffff150b7836 */ /* 0x001fe20000000000 */
[----:B------:R-:W-:Y:S02]  /*a180*/  SHF.L.U32 R25, R25, R30, RZ ;  /* 0x0000001e19197219 */ /* 0x000fe400000006ff */
[----:B------:R-:W-:Y:S01]  /*a190*/  LOP3.LUT R5, R26, R27, RZ, 0xc0, !PT ;  /* 0x0000001b1a057212 */ /* 0x000fe200078ec0ff */
[----:B------:R-:W-:-:S04]  /*a1a0*/  IMAD.MOV R7, RZ, RZ, -R8 ;  /* 0x000000ffff077224 */ /* 0x000fc800078e0a08 */
[----:B------:R-:W-:Y:S02]  /*a1b0*/  IMAD R5, R25, R8, R5 ;  /* 0x0000000819057224 */ /* 0x000fe400078e0205 */
[----:B------:R-:W-:Y:S01]  /*a1c0*/  @P0 IMAD R6, R9, R24, R4 ;  /* 0x0000001809060224 */ /* 0x000fe200078e0204 */
[----:B------:R-:W-:Y:S01]  /*a1d0*/  LOP3.LUT R9, R20, R11, RZ, 0xc0, !PT ;  /* 0x0000000b14097212 */ /* 0x000fe200078ec0ff */
[----:B--2---:R-:W-:Y:S02]  /*a1e0*/  IMAD R4, R7, R23, R28 ;  /* 0x0000001707047224 */ /* 0x004fe400078e021c */
[----:B---3--:R-:W-:Y:S02]  /*a1f0*/  IMAD R6, R5, R29, R6 ;  /* 0x0000001d05067224 */ /* 0x008fe400078e0206 */
[----:B------:R-:W-:Y:S02]  /*a200*/  IMAD R5, R4, R21, R9 ;  /* 0x0000001504057224 */ /* 0x000fe400078e0209 */
[----:B------:R-:W-:-:S02]  /*a210*/  IMAD.MOV.U32 R8, RZ, RZ, 0x1 ;  /* 0x00000001ff087424 */ /* 0x000fc400078e00ff */
[----:B------:R-:W-:Y:S01]  /*a220*/  IMAD.MOV.U32 R7, RZ, RZ, R22 ;  /* 0x000000ffff077224 */ /* 0x000fe200078e0016 */
[----:B------:R-:W-:Y:S02]  /*a230*/  SEL R21, R5, R6, !P0 ;  /* 0x0000000605157207 */ /* 0x000fe40004000000 */
[----:B------:R-:W-:-:S07]  /*a240*/  SEL R20, R6, R5, !P0 ;  /* 0x0000000506147207 */ /* 0x000fce0004000000 */
.L_x_119:
[----:B------:R-:W-:-:S08]  /*a250*/  NOP ;  /* 0x0000000000007918 */ /* 0x000fd00000000000 */
[----:B------:R-:W0:-:S00]  /*a260*/  USETMAXREG.DEALLOC.CTAPOOL 0x28 ;  /* 0x00000028000079c8 */ /* 0x000e0000080e0500 */
[----:B0-----:R-:W-:-:S13]  /*a270*/  ISETP.NE.AND P0, PT, R3, RZ, PT ;  /* 0x000000ff0300720c */ /* 0x001fda0003f05270 */
[----:B------:R-:W-:Y:S05]  /*a280*/  @P0 EXIT ;  /* 0x000000000000094d */ /* 0x000fea0003800000 */
[----:B------:R-:W-:Y:S01]  /*a290*/  LOP3.LUT P0, RZ, R8, 0xff, RZ, 0xc0, !PT ;  /* 0x000000ff08ff7812 */ /* 0x000fe2000780c0ff */
[----:B------:R-:W-:Y:S02]  /*a2a0*/  IMAD.MOV.U32 R3, RZ, RZ, 0x1 ;  /* 0x00000001ff037424 */ /* 0x000fe400078e00ff */
[----:B------:R-:W-:-:S10]  /*a2b0*/  IMAD.MOV.U32 R8, RZ, RZ, RZ ;  /* 0x000000ffff087224 */ /* 0x000fd400078e00ff */
[----:B------:R-:W-:Y:S05]  /*a2c0*/  @!P0 BRA `(.L_x_122) ;  /* 0x0000000c00288947 */ /* 0x000fea0003800000 */
[----:B------:R-:W0:Y:S01]  /*a2d0*/  LDC R3, c[0x0][0x28c] ;  /* 0x0000a300ff037b82 */ /* 0x000e220000000800 */
[----:B------:R-:W1:Y:S01]  /*a2e0*/  S2R R10, SR_CgaCtaId ;  /* 0x00000000000a7919 */ /* 0x000e620000008800 */
[----:B------:R-:W-:Y:S01]  /*a2f0*/  IMAD.MOV.U32 R13, RZ, RZ, 0xc00 ;  /* 0x00000c00ff0d7424 */ /* 0x000fe200078e00ff */
[----:B------:R-:W-:Y:S01]  /*a300*/  ULDC UR5, c[0x0][0x658] ;  /* 0x0001960000057ab9 */ /* 0x000fe20000000800 */
[----:B------:R-:W-:Y:S01]  /*a310*/  UMOV UR6, 0xffffffff ;  /* 0xffffffff00067882 */ /* 0x000fe20000000000 */
[----:B------:R-:W-:Y:S01]  /*a320*/  BSSY B0, `(.L_x_122) ;  /* 0x00000c4000007945 */ /* 0x000fe20003800000 */
[----:B------:R-:W-:Y:S01]  /*a330*/  USHF.L.U32 UR6, UR6, UR5, URZ ;  /* 0x0000000506067299 */ /* 0x000fe2000800063f */
[----:B------:R-:W-:Y:S01]  /*a340*/  IMAD.MOV.U32 R12, RZ, RZ, 0x1 ;  /* 0x00000001ff0c7424 */ /* 0x000fe200078e00ff */
[----:B------:R-:W-:Y:S01]  /*a350*/  LOP3.LUT R9, R18, 0x2, RZ, 0xfc, !PT ;  /* 0x0000000212097812 */ /* 0x000fe200078efcff */
[----:B------:R-:W-:Y:S01]  /*a360*/  IMAD.MOV.U32 R8, RZ, RZ, RZ ;  /* 0x000000ffff087224 */ /* 0x000fe200078e00ff */
[----:B------:R-:W-:Y:S01]  /*a370*/  ULDC UR4, c[0x0][0x600] ;  /* 0x0001800000047ab9 */ /* 0x000fe20000000800 */
[----:B------:R-:W-:Y:S01]  /*a380*/  UMOV UR7, 0x1 ;  /* 0x0000000100077882 */ /* 0x000fe20000000000 */
[----:B------:R-:W-:-:S02]  /*a390*/  UIADD3 UR15, UR4, -0x1, URZ ;  /* 0xffffffff040f7890 */ /* 0x000fc4000fffe03f */
[----:B------:R-:W-:Y:S02]  /*a3a0*/  USHF.L.U32 UR17, UR7, UR5, URZ ;  /* 0x0000000507117299 */ /* 0x000fe4000800063f */
[----:B------:R-:W-:Y:S01]  /*a3b0*/  ULOP3.LUT UR16, URZ, UR6, URZ, 0x33, !UPT ;  /* 0x000000063f107292 */ /* 0x000fe2000f8e333f */
[----:B------:R-:W-:Y:S01]  /*a3c0*/  ULDC.64 UR20, c[0x0][0x198] ;  /* 0x0000660000147ab9 */ /* 0x000fe20000000a00 */
[----:B0-----:R-:W-:-:S05]  /*a3d0*/  VIADD R3, R3, 0x7f ;  /* 0x0000007f03037836 */ /* 0x001fca0000000000 */
[----:B------:R-:W-:-:S04]  /*a3e0*/  SHF.R.S32.HI R4, RZ, 0x1f, R3 ;  /* 0x0000001fff047819 */ /* 0x000fc80000011403 */
[----:B------:R-:W-:Y:S01]  /*a3f0*/  LEA.HI R4, R4, R3, RZ, 0x7 ;  /* 0x0000000304047211 */ /* 0x000fe200078f38ff */
[----:B------:R-:W-:Y:S01]  /*a400*/  IMAD.MOV.U32 R3, RZ, RZ, 0x1 ;  /* 0x00000001ff037424 */ /* 0x000fe200078e00ff */
[----:B-1----:R-:W-:Y:S02]  /*a410*/  LOP3.LUT R10, R10, 0x1, RZ, 0xc0, !PT ;  /* 0x000000010a0a7812 */ /* 0x002fe400078ec0ff */
[----:B------:R-:W-:-:S03]  /*a420*/  SHF.R.S32.HI R11, RZ, 0x7, R4 ;  /* 0x00000007ff0b7819 */ /* 0x000fc60000011404 */
[----:B------:R-:W-:Y:S02]  /*a430*/  IMAD R13, R10, R13, 0x30100 ;  /* 0x000301000a0d7424 */ /* 0x000fe400078e020d */
[----:B------:R-:W-:-:S07]  /*a440*/  VIADD R19, R11, 0x1 ;  /* 0x000000010b137836 */ /* 0x000fce0000000000 */
.L_x_133:
[----:B------:R-:W-:-:S03]  /*a450*/  UMOV UR4, 0xffffffff ;  /* 0xffffffff00047882 */ /* 0x000fc60000000000 */
[----:B------:R-:W-:Y:S05]  /*a460*/  BRA.DIV UR4, `(.L_x_123) ;  /* 0x0000000e04847947 */ /* 0x000fea000b800000 */
[----:B------:R-:W-:-:S13]  /*a470*/  ELECT P6, URZ, PT ;  /* 0x00000000003f782f */ /* 0x000fda00038c0000 */
.L_x_143:
[----:B------:R-:W0:Y:S01]  /*a480*/  LDC R4, c[0x0][0x28c] ;  /* 0x0000a300ff047b82 */ /* 0x000e220000000800 */
[----:B------:R-:W-:Y:S01]  /*a490*/  BSSY B1, `(.L_x_124) ;  /* 0x0000039000017945 */ /* 0x000fe20003800000 */
[----:B0-----:R-:W-:-:S13]  /*a4a0*/  ISETP.LT.OR P6, PT, R4, 0x1, !P6 ;  /* 0x000000010400780c */ /* 0x001fda00077c1670 */
[----:B------:R-:W-:Y:S05]  /*a4b0*/  @P6 BRA `(.L_x_125) ;  /* 0x0000000000d86947 */ /* 0x000fea0003800000 */
[----:B------:R-:W-:Y:S02]  /*a4c0*/  IMAD R21, R21, 0x2, R10 ;  /* 0x0000000215157824 */ /* 0x000fe400078e020a */
[----:B------:R-:W-:Y:S02]  /*a4d0*/  IMAD.SHL.U32 R20, R20, 0x200, RZ ;  /* 0x0000020014147824 */ /* 0x000fe400078e00ff */
[----:B------:R-:W-:Y:S02]  /*a4e0*/  IMAD.MOV.U32 R22, RZ, RZ, RZ ;  /* 0x000000ffff167224 */ /* 0x000fe400078e00ff */
[----:B------:R-:W-:Y:S02]  /*a4f0*/  IMAD.MOV.U32 R4, RZ, RZ, R19 ;  /* 0x000000ffff047224 */ /* 0x000fe400078e0013 */
[----:B------:R-:W-:Y:S02]  /*a500*/  IMAD.MOV.U32 R5, RZ, RZ, R3 ;  /* 0x000000ffff057224 */ /* 0x000fe400078e0003 */
[----:B------:R-:W-:-:S02]  /*a510*/  IMAD.MOV.U32 R6, RZ, RZ, R8 ;  /* 0x000000ffff067224 */ /* 0x000fc400078e0008 */
[----:B------:R-:W-:-:S07]  /*a520*/  IMAD R21, R21, 0x18, RZ ;  /* 0x0000001815157824 */ /* 0x000fce00078e02ff */
.L_x_128:
[----:B------:R-:W0:Y:S01]  /*a530*/  S2R R15, SR_CgaCtaId ;  /* 0x00000000000f7919 */ /* 0x000e220000008800 */
[----:B------:R-:W-:Y:S02]  /*a540*/  MOV R14, 0x400 ;  /* 0x00000400000e7802 */ /* 0x000fe40000000f00 */
[----:B------:R-:W-:Y:S02]  /*a550*/  ISETP.NE.AND P1, PT, R0, RZ, PT ;  /* 0x000000ff0000720c */ /* 0x000fe40003f25270 */
[----:B0-----:R-:W-:Y:S02]  /*a560*/  LEA R25, R15, R14, 0x18 ;  /* 0x0000000e0f197211 */ /* 0x001fe400078ec0ff */
[----:B------:R-:W-:-:S09]  /*a570*/  SHF.L.U32 R14, R5, 0x1f, RZ ;  /* 0x0000001f050e7819 */ /* 0x000fd200000006ff */
[----:B------:R-:W0:Y:S01]  /*a580*/  @!P1 LDC R15, c[0x0][0x500] ;  /* 0x00014000ff0f9b82 */ /* 0x000e220000000800 */
[----:B------:R-:W-:-:S04]  /*a590*/  IMAD R23, R6, 0x8, R25 ;  /* 0x0000000806177824 */ /* 0x000fc800078e0219 */
[----:B------:R-:W1:Y:S02]  /*a5a0*/  SYNCS.PHASECHK.TRANS64.TRYWAIT P0, [R23+URZ+0x18], R14 ;  /* 0x0000180e170075a7 */ /* 0x000e64000800017f */
[----:B-1----:R-:W-:Y:S05]  /*a5b0*/  @!P0 BRA `(.L_x_126) ;  /* 0x0000000c00508947 */ /* 0x002fea0003800000 */
.L_x_144:
[----:B-1----:R-:W-:Y:S01]  /*a5c0*/  PRMT R14, R9, 0x9910, RZ ;  /* 0x00009910090e7816 */ /* 0x002fe200000000ff */
[----:B0-----:R0:W-:Y:S03]  /*a5d0*/  @!P1 SYNCS.ARRIVE.TRANS64 RZ, [R23+URZ], R15 ;  /* 0x0000000f17ff99a7 */ /* 0x0011e6000800003f */
[----:B------:R-:W-:-:S13]  /*a5e0*/  ISETP.NE.AND P0, PT, R14, 0x2, PT ;  /* 0x000000020e00780c */ /* 0x000fda0003f05270 */
[----:B0-----:R-:W-:Y:S05]  /*a5f0*/  @P0 BRA `(.L_x_127) ;  /* 0x0000000000040947 */ /* 0x001fea0003800000 */
[----:B------:R-:W-:Y:S01]  /*a600*/  BPT.TRAP 0x1 ;  /* 0x000000040000795c */ /* 0x000fe20000300000 */
.L_x_127:
[----:B------:R-:W-:Y:S01]  /*a610*/  IMAD R14, R6, 0x10000, R25 ;  /* 0x00010000060e7824 */ /* 0x000fe200078e0219 */
[----:B------:R-:W-:Y:S01]  /*a620*/  R2UR UR13, R25 ;  /* 0x00000000190d72ca */ /* 0x000fe200000e0000 */
[----:B------:R-:W-:Y:S01]  /*a630*/  VIADD R4, R4, 0xffffffff ;  /* 0xffffffff04047836 */ /* 0x000fe20000000000 */
[----:B------:R-:W-:Y:S01]  /*a640*/  R2UR UR9, R23 ;  /* 0x00000000170972ca */ /* 0x000fe200000e0000 */
[----:B------:R-:W-:Y:S01]  /*a650*/  UIADD3 UR4, UP0, UR20, 0xf0, URZ ;  /* 0x000000f014047890 */ /* 0x000fe2000ff1e03f */
[----:B------:R-:W-:Y:S01]  /*a660*/  R2UR UR5, R14 ;  /* 0x000000000e0572ca */ /* 0x000fe200000e0000 */
[----:B------:R-:W-:Y:S01]  /*a670*/  IMAD R14, R6, 0x1800, R13 ;  /* 0x00001800060e7824 */ /* 0x000fe200078e020d */
[----:B------:R-:W-:Y:S01]  /*a680*/  R2UR UR11, R20 ;  /* 0x00000000140b72ca */ /* 0x000fe200000e0000 */
[----:B------:R-:W-:Y:S01]  /*a690*/  UIADD3 UR22, UP1, UR20, 0x1f0, URZ ;  /* 0x000001f014167890 */ /* 0x000fe2000ff3e03f */
[----:B------:R-:W-:Y:S01]  /*a6a0*/  R2UR UR10, R22 ;  /* 0x00000000160a72ca */ /* 0x000fe200000e0000 */
[----:B------:R-:W-:Y:S01]  /*a6b0*/  VIADD R6, R6, 0x1 ;  /* 0x0000000106067836 */ /* 0x000fe20000000000 */
[----:B------:R-:W-:Y:S01]  /*a6c0*/  R2UR UR8, R14 ;  /* 0x000000000e0872ca */ /* 0x000fe200000e0000 */
[----:B------:R-:W-:Y:S01]  /*a6d0*/  UIADD3.X UR23, URZ, UR21, URZ, UP1, !UPT ;  /* 0x000000153f177290 */ /* 0x000fe20008ffe43f */
[----:B------:R-:W-:Y:S01]  /*a6e0*/  R2UR UR12, R7 ;  /* 0x00000000070c72ca */ /* 0x000fe200000e0000 */
[----:B------:R-:W-:Y:S01]  /*a6f0*/  UMOV UR6, 0x0 ;  /* 0x0000000000067882 */ /* 0x000fe20000000000 */
[----:B------:R-:W-:Y:S01]  /*a700*/  R2UR UR18, R21 ;  /* 0x00000000151272ca */ /* 0x000fe200000e0000 */
[----:B------:R-:W-:Y:S01]  /*a710*/  UMOV UR7, 0x10000000 ;  /* 0x1000000000077882 */ /* 0x000fe20000000000 */
[----:B------:R-:W-:Y:S01]  /*a720*/  ISETP.GT.AND P1, PT, R4, 0x1, PT ;  /* 0x000000010400780c */ /* 0x000fe20003f24270 */
[----:B------:R-:W-:Y:S01]  /*a730*/  UIADD3 UR14, UR5, 0x100, URZ ;  /* 0x00000100050e7890 */ /* 0x000fe2000fffe03f */
[----:B------:R-:W-:Y:S01]  /*a740*/  ISETP.NE.AND P0, PT, R6, 0x3, PT ;  /* 0x000000030600780c */ /* 0x000fe20003f05270 */
[----:B------:R-:W-:Y:S01]  /*a750*/  UIADD3.X UR5, URZ, UR21, URZ, UP0, !UPT ;  /* 0x000000153f057290 */ /* 0x000fe200087fe43f */
[----:B------:R-:W-:Y:S01]  /*a760*/  VIADD R22, R22, 0x80 ;  /* 0x0000008016167836 */ /* 0x000fe20000000000 */
[----:B------:R-:W-:Y:S01]  /*a770*/  UMOV UR19, 0x30000 ;  /* 0x0003000000137882 */ /* 0x000fe20000000000 */
[----:B------:R-:W-:Y:S01]  /*a780*/  SEL R14, RZ, 0x1, P0 ;  /* 0x00000001ff0e7807 */ /* 0x000fe20000000000 */
[----:B------:R-:W-:Y:S01]  /*a790*/  UIADD3 UR13, UR13, UR8, URZ ;  /* 0x000000080d0d7290 */ /* 0x000fe2000fffe03f */
[----:B------:R-:W-:-:S02]  /*a7a0*/  SEL R6, R6, RZ, P0 ;  /* 0x000000ff06067207 */ /* 0x000fc40000000000 */
[----:B------:R-:W-:Y:S01]  /*a7b0*/  UMOV UR8, UR14 ;  /* 0x0000000e00087c82 */ /* 0x000fe20008000000 */
[----:B------:R-:W-:Y:S01]  /*a7c0*/  LOP3.LUT R5, R5, R14, RZ, 0x3c, !PT ;  /* 0x0000000e05057212 */ /* 0x000fe200078e3cff */
[----:B------:R0:W-:Y:S02]  /*a7d0*/  UTMALDG.3D [UR8], [UR4], desc[UR6] ;  /* 0x00000608040075b4 */ /* 0x0001e40008011000 */
[----:B0-----:R-:W-:Y:S01]  /*a7e0*/  UMOV UR11, UR18 ;  /* 0x00000012000b7c82 */ /* 0x001fe20008000000 */
[----:B------:R-:W-:Y:S02]  /*a7f0*/  UMOV UR8, UR13 ;  /* 0x0000000d00087c82 */ /* 0x000fe40008000000 */
[----:B------:R0:W-:Y:S02]  /*a800*/  UTMALDG.3D.MULTICAST [UR8], [UR22], UR19, desc[UR6] ;  /* 0x00000608160073b4 */ /* 0x0001e40008011813 */
[----:B0-----:R-:W-:Y:S05]  /*a810*/  @P1 BRA `(.L_x_128) ;  /* 0xfffffffc00441947 */ /* 0x001fea000383ffff */
.L_x_125:
[----:B------:R-:W-:Y:S05]  /*a820*/  BSYNC B1 ;  /* 0x0000000000017941 */ /* 0x000fea0003800000 */
.L_x_124:
[----:B------:R-:W-:Y:S01]  /*a830*/  LOP3.LUT P1, RZ, R12, 0xff, RZ, 0xc0, !PT ;  /* 0x000000ff0cff7812 */ /* 0x000fe2000782c0ff */
[C---:B------:R-:W-:Y:S01]  /*a840*/  IMAD.IADD R7, R11.reuse, 0x1, R8 ;  /* 0x000000010b077824 */ /* 0x040fe200078e0208 */
[----:B------:R-:W-:Y:S01]  /*a850*/  ULDC.64 UR4, c[0x0][0x650] ;  /* 0x0001940000047ab9 */ /* 0x000fe20000000a00 */
[----:B------:R-:W-:Y:S01]  /*a860*/  ISETP.GE.U32.AND P2, PT, R11, 0x3, PT ;  /* 0x000000030b00780c */ /* 0x000fe20003f46070 */
[----:B------:R-:W-:Y:S01]  /*a870*/  BSSY B1, `(.L_x_129) ;  /* 0x000006c000017945 */ /* 0x000fe20003800000 */
[----:B------:R-:W-:Y:S01]  /*a880*/  IMAD.MOV.U32 R20, RZ, RZ, -0x1 ;  /* 0xffffffffff147424 */ /* 0x000fe200078e00ff */
[----:B------:R-:W-:Y:S01]  /*a890*/  ISETP.GT.U32.AND P0, PT, R7, 0x2, PT ;  /* 0x000000020700780c */ /* 0x000fe20003f04070 */
[----:B------:R-:W-:Y:S01]  /*a8a0*/  IMAD.MOV.U32 R21, RZ, RZ, -0x1 ;  /* 0xffffffffff157424 */ /* 0x000fe200078e00ff */
[----:B------:R-:W-:Y:S02]  /*a8b0*/  PRMT R12, RZ, 0x7610, R12 ;  /* 0x00007610ff0c7816 */ /* 0x000fe4000000000c */
[----:B------:R-:W-:-:S03]  /*a8c0*/  ISETP.LT.U32.AND P0, PT, R11, 0x3, P0 ;  /* 0x000000030b00780c */ /* 0x000fc60000701070 */
[----:B------:R-:W0:Y:S01]  /*a8d0*/  @P1 S2R R5, SR_CgaCtaId ;  /* 0x0000000000051919 */ /* 0x000e220000008800 */
[----:B------:R-:W-:-:S04]  /*a8e0*/  @P1 MOV R4, 0x400 ;  /* 0x0000040000041802 */ /* 0x000fc80000000f00 */
[----:B0-----:R-:W-:Y:S01]  /*a8f0*/  @P1 LEA R6, R5, R4, 0x18 ;  /* 0x0000000405061211 */ /* 0x001fe200078ec0ff */
[----:B------:R-:W-:Y:S01]  /*a900*/  IMAD.WIDE.U32 R4, R7, -0x55555555, RZ ;  /* 0xaaaaaaab07047825 */ /* 0x000fe200078e00ff */
[----:B------:R-:W-:Y:S02]  /*a910*/  SEL R4, RZ, 0x1, !P0 ;  /* 0x00000001ff047807 */ /* 0x000fe40004000000 */
[----:B------:R0:W-:Y:S01]  /*a920*/  @P1 SYNCS.ARRIVE.TRANS64.A1T0 RZ, [R6+URZ+0x48], RZ ;  /* 0x000048ff06ff19a7 */ /* 0x0001e2000810003f */
[----:B------:R-:W-:Y:S02]  /*a930*/  IADD3 R16, P1, R16, UR36, RZ ;  /* 0x0000002410107c10 */ /* 0x000fe4000ff3e0ff */
[----:B------:R-:W-:Y:S02]  /*a940*/  LOP3.LUT R3, R3, R4, RZ, 0x3c, !PT ;  /* 0x0000000403037212 */ /* 0x000fe400078e3cff */
[----:B------:R-:W-:Y:S02]  /*a950*/  IADD3.X R17, R17, UR40, RZ, P1, !PT ;  /* 0x0000002811117c10 */ /* 0x000fe40008ffe4ff */
[----:B------:R-:W-:-:S02]  /*a960*/  ISETP.GE.U32.AND P0, PT, R16, UR4, PT ;  /* 0x0000000410007c0c */ /* 0x000fc4000bf06070 */
[----:B0-----:R-:W-:Y:S02]  /*a970*/  SHF.R.U32.HI R6, RZ, 0x1, R5 ;  /* 0x00000001ff067819 */ /* 0x001fe40000011605 */
[----:B------:R-:W-:Y:S02]  /*a980*/  ISETP.GE.U32.AND.EX P0, PT, R17, UR5, PT, P0 ;  /* 0x0000000511007c0c */ /* 0x000fe4000bf06100 */
[----:B------:R-:W-:Y:S01]  /*a990*/  @P2 LOP3.LUT R3, R3, 0x1, R6, 0x78, !PT ;  /* 0x0000000103032812 */ /* 0x000fe200078e7806 */
[----:B------:R-:W-:Y:S01]  /*a9a0*/  IMAD R8, R6, -0x3, R7 ;  /* 0xfffffffd06087824 */ /* 0x000fe200078e0207 */
[----:B------:R-:W-:Y:S01]  /*a9b0*/  PRMT R4, RZ, 0x7610, R4 ;  /* 0x00007610ff047816 */ /* 0x000fe20000000004 */
[----:B------:R-:W-:-:S08]  /*a9c0*/  IMAD.MOV.U32 R7, RZ, RZ, -0x1 ;  /* 0xffffffffff077424 */ /* 0x000fd000078e00ff */
[----:B------:R-:W-:Y:S05]  /*a9d0*/  @P0 BRA `(.L_x_130) ;  /* 0x0000000400540947 */ /* 0x000fea0003800000 */
[----:B------:R-:W0:Y:S01]  /*a9e0*/  S2R R15, SR_CTAID.X ;  /* 0x00000000000f7919 */ /* 0x000e220000002500 */
[----:B------:R-:W-:Y:S01]  /*a9f0*/  ULDC.64 UR4, c[0x0][0x628] ;  /* 0x00018a0000047ab9 */ /* 0x000fe20000000a00 */
[----:B------:R-:W-:Y:S01]  /*aa00*/  ULDC UR7, c[0x0][0x630] ;  /* 0x00018c0000077ab9 */ /* 0x000fe20000000800 */
[----:B------:R-:W-:Y:S01]  /*aa10*/  ISETP.NE.U32.AND P0, PT, RZ, UR4, PT ;  /* 0x00000004ff007c0c */ /* 0x000fe2000bf05070 */
[----:B------:R-:W1:Y:S01]  /*aa20*/  S2R R20, SR_CTAID.Y ;  /* 0x0000000000147919 */ /* 0x000e620000002600 */
[----:B------:R-:W-:Y:S01]  /*aa30*/  ULDC UR8, c[0x0][0x150] ;  /* 0x0000540000087ab9 */ /* 0x000fe20000000800 */
[----:B------:R-:W-:Y:S01]  /*aa40*/  IMAD.MOV.U32 R4, RZ, RZ, R16 ;  /* 0x000000ffff047224 */ /* 0x000fe200078e0010 */
[----:B------:R-:W-:Y:S01]  /*aa50*/  ISETP.NE.AND.EX P0, PT, RZ, UR5, PT, P0 ;  /* 0x00000005ff007c0c */ /* 0x000fe2000bf05300 */
[----:B------:R-:W-:Y:S01]  /*aa60*/  IMAD.MOV.U32 R5, RZ, RZ, R17 ;  /* 0x000000ffff057224 */ /* 0x000fe200078e0011 */
[----:B0-----:R-:W-:-:S11]  /*aa70*/  I2FP.F32.U32 R22, R15 ;  /* 0x0000000f00167245 */ /* 0x001fd60000201000 */
[----:B------:R-:W-:Y:S05]  /*aa80*/  @!P0 BRA `(.L_x_131) ;  /* 0x0000000000288947 */ /* 0x000fea0003800000 */
[----:B------:R-:W-:Y:S02]  /*aa90*/  ULDC UR6, c[0x0][0x634] ;  /* 0x00018d0000067ab9 */ /* 0x000fe40000000800 */
[----:B------:R-:W-:-:S05]  /*aaa0*/  IADD3 R5, P0, R16, UR6, RZ ;  /* 0x0000000610057c10 */ /* 0x000fca000ff1e0ff */
[----:B------:R-:W-:-:S04]  /*aab0*/  IMAD.X R21, RZ, RZ, R17, P0 ;  /* 0x000000ffff157224 */ /* 0x000fc800000e0611 */
[----:B------:R-:W-:-:S04]  /*aac0*/  IMAD.WIDE.U32 R6, R21, UR4, RZ ;  /* 0x0000000415067c25 */ /* 0x000fc8000f8e00ff */
[----:B------:R-:W-:-:S04]  /*aad0*/  IMAD.WIDE.U32 R6, P0, R5, UR5, R6 ;  /* 0x0000000505067c25 */ /* 0x000fc8000f800006 */
[----:B------:R-:W-:-:S04]  /*aae0*/  IMAD.WIDE.U32 R4, R5, UR4, RZ ;  /* 0x0000000405047c25 */ /* 0x000fc8000f8e00ff */
[----:B------:R-:W-:Y:S01]  /*aaf0*/  IMAD.MOV.U32 R4, RZ, RZ, R7 ;  /* 0x000000ffff047224 */ /* 0x000fe200078e0007 */
[----:B------:R-:W-:Y:S01]  /*ab00*/  IADD3 RZ, P1, R5, R6, RZ ;  /* 0x0000000605ff7210 */ /* 0x000fe20007f3e0ff */
[----:B------:R-:W-:-:S04]  /*ab10*/  IMAD.X R5, RZ, RZ, RZ, P0 ;  /* 0x000000ffff057224 */ /* 0x000fc800000e06ff */
[----:B------:R-:W-:-:S08]  /*ab20*/  IMAD.WIDE.U32.X R4, R21, UR5, R4, P1 ;  /* 0x0000000515047c25 */ /* 0x000fd000088e0404 */
.L_x_131:
[--C-:B------:R-:W-:Y:S01]  /*ab30*/  SHF.R.U64 R14, R4, UR7, R5.reuse ;  /* 0x00000007040e7c19 */ /* 0x100fe20008001205 */
[----:B------:R-:W-:Y:S01]  /*ab40*/  FMUL R22, R22, UR8 ;  /* 0x0000000816167c20 */ /* 0x000fe20008400000 */
[----:B------:R-:W-:Y:S01]  /*ab50*/  SHF.R.U32.HI R4, RZ, UR7, R5 ;  /* 0x00000007ff047c19 */ /* 0x000fe20008011605 */
[----:B------:R-:W0:Y:S01]  /*ab60*/  LDC R6, c[0x0][0x144] ;  /* 0x00005100ff067b82 */ /* 0x000e220000000800 */
[----:B------:R-:W-:Y:S01]  /*ab70*/  IADD3 R5, P0, RZ, -R14, RZ ;  /* 0x8000000eff057210 */ /* 0x000fe20007f1e0ff */
[----:B------:R-:W-:Y:S01]  /*ab80*/  ULDC UR6, c[0x0][0x154] ;  /* 0x0000550000067ab9 */ /* 0x000fe20000000800 */
[----:B-1----:R-:W-:Y:S01]  /*ab90*/  I2FP.F32.U32 R7, R20 ;  /* 0x0000001400077245 */ /* 0x002fe20000201000 */
[----:B------:R-:W1:Y:S01]  /*aba0*/  F2I.U32.TRUNC.NTZ R22, R22 ;  /* 0x0000001600167305 */ /* 0x000e62000020f000 */
[----:B------:R-:W-:Y:S01]  /*abb0*/  ULDC.64 UR4, c[0x0][0x620] ;  /* 0x0001880000047ab9 */ /* 0x000fe20000000a00 */
[----:B------:R-:W-:Y:S01]  /*abc0*/  IMAD.X R4, RZ, RZ, ~R4, P0 ;  /* 0x000000ffff047224 */ /* 0x000fe200000e0e04 */
[----:B------:R-:W-:Y:S01]  /*abd0*/  ISETP.NE.AND P2, PT, R2, 0x1, PT ;  /* 0x000000010200780c */ /* 0x000fe20003f45270 */
[----:B------:R-:W-:Y:S01]  /*abe0*/  FMUL R23, R7, UR6 ;  /* 0x0000000607177c20 */ /* 0x000fe20008400000 */
[----:B------:R-:W2:Y:S01]  /*abf0*/  LDC R25, c[0x0][0x148] ;  /* 0x00005200ff197b82 */ /* 0x000ea20000000800 */
[----:B------:R-:W-:Y:S01]  /*ac00*/  IMAD R4, R4, UR4, RZ ;  /* 0x0000000404047c24 */ /* 0x000fe2000f8e02ff */
[----:B------:R-:W-:-:S02]  /*ac10*/  ULDC.64 UR6, c[0x0][0x640] ;  /* 0x0001900000067ab9 */ /* 0x000fc40000000a00 */
[----:B------:R-:W-:Y:S01]  /*ac20*/  ISETP.NE.U32.AND P0, PT, RZ, UR6, PT ;  /* 0x00000006ff007c0c */ /* 0x000fe2000bf05070 */
[----:B------:R-:W3:Y:S01]  /*ac30*/  F2I.U32.TRUNC.NTZ R23, R23 ;  /* 0x0000001700177305 */ /* 0x000ee2000020f000 */
[C---:B------:R-:W-:Y:S02]  /*ac40*/  IMAD R7, R5.reuse, UR5, R4 ;  /* 0x0000000505077c24 */ /* 0x040fe4000f8e0204 */
[----:B------:R-:W-:Y:S01]  /*ac50*/  IMAD.WIDE.U32 R4, R5, UR4, R16 ;  /* 0x0000000405047c25 */ /* 0x000fe2000f8e0010 */
[----:B------:R-:W-:Y:S01]  /*ac60*/  ULDC UR4, c[0x0][0x618] ;  /* 0x0001860000047ab9 */ /* 0x000fe20000000800 */
[----:B------:R-:W-:Y:S02]  /*ac70*/  ISETP.NE.AND.EX P0, PT, RZ, UR7, PT, P0 ;  /* 0x00000007ff007c0c */ /* 0x000fe4000bf05300 */
[----:B------:R-:W-:Y:S02]  /*ac80*/  IMAD.IADD R5, R5, 0x1, R7 ;  /* 0x0000000105057824 */ /* 0x000fe400078e0207 */
[----:B-1----:R-:W-:-:S03]  /*ac90*/  IMAD.MOV R22, RZ, RZ, -R22 ;  /* 0x000000ffff167224 */ /* 0x002fc600078e0a16 */
[----:B------:R-:W-:Y:S01]  /*aca0*/  SHF.R.U64 R21, R4, UR4, R5 ;  /* 0x0000000404157c19 */ /* 0x000fe20008001205 */
[----:B0-----:R-:W-:Y:S01]  /*acb0*/  IMAD R15, R6, R22, R15 ;  /* 0x00000016060f7224 */ /* 0x001fe200078e020f */
[----:B------:R-:W-:Y:S01]  /*acc0*/  SHF.R.U32.HI R4, RZ, UR4, R5 ;  /* 0x00000004ff047c19 */ /* 0x000fe20008011605 */
[----:B------:R-:W-:Y:S01]  /*acd0*/  ULDC UR4, c[0x0][0x608] ;  /* 0x0001820000047ab9 */ /* 0x000fe20000000800 */
[----:B---3--:R-:W-:Y:S02]  /*ace0*/  IMAD.MOV R6, RZ, RZ, -R23 ;  /* 0x000000ffff067224 */ /* 0x008fe400078e0a17 */
[--C-:B------:R-:W-:Y:S02]  /*acf0*/  SHF.R.U64 R22, R21, UR4, R4.reuse ;  /* 0x0000000415167c19 */ /* 0x100fe40008001204 */
[----:B------:R-:W-:Y:S01]  /*ad00*/  SHF.R.U32.HI R5, RZ, UR4, R4 ;  /* 0x00000004ff057c19 */ /* 0x000fe20008011604 */
[----:B------:R-:W-:Y:S01]  /*ad10*/  ULDC UR4, c[0x0][0x658] ;  /* 0x0001960000047ab9 */ /* 0x000fe20000000800 */
[----:B--2---:R-:W-:-:S02]  /*ad20*/  @P2 IMAD R15, R25, R6, R20 ;  /* 0x00000006190f2224 */ /* 0x004fc400078e0214 */
[--C-:B------:R-:W-:Y:S02]  /*ad30*/  SHF.R.U64 R20, R22, UR4, R5.reuse ;  /* 0x0000000416147c19 */ /* 0x100fe40008001205 */
[----:B------:R-:W-:-:S03]  /*ad40*/  SHF.R.U32.HI R23, RZ, UR4, R5 ;  /* 0x00000004ff177c19 */ /* 0x000fc60008011605 */
[----:B------:R-:W-:Y:S02]  /*ad50*/  IMAD.MOV.U32 R6, RZ, RZ, R20 ;  /* 0x000000ffff067224 */ /* 0x000fe400078e0014 */
[----:B------:R-:W-:Y:S01]  /*ad60*/  IMAD.MOV.U32 R5, RZ, RZ, R23 ;  /* 0x000000ffff057224 */ /* 0x000fe200078e0017 */
[----:B------:R-:W-:Y:S06]  /*ad70*/  @!P0 BRA `(.L_x_132) ;  /* 0x00000000002c8947 */ /* 0x000fec0003800000 */
        /* <DEDUP_REMOVED lines=9> */
[----:B------:R-:W-:-:S04]  /*ae10*/  IMAD.WIDE.U32.X R4, R23, UR7, R4, P1 ;  /* 0x0000000717047c25 */ /* 0x000fc800088e0404 */
[----:B------:R-:W-:-:S07]  /*ae20*/  IMAD.MOV.U32 R6, RZ, RZ, R4 ;  /* 0x000000ffff067224 */ /* 0x000fce00078e0004 */
.L_x_132:
[----:B------:R-:W-:Y:S01]  /*ae30*/  ULDC UR4, c[0x0][0x648] ;  /* 0x0001920000047ab9 */ /* 0x000fe20000000800 */
[----:B------:R-:W-:Y:S01]  /*ae40*/  LOP3.LUT R4, R22, UR16, RZ, 0xc0, !PT ;  /* 0x0000001016047c12 */ /* 0x000fe2000f8ec0ff */
[----:B------:R-:W-:Y:S01]  /*ae50*/  ULDC UR5, c[0x0][0x610] ;  /* 0x0001840000057ab9 */ /* 0x000fe20000000800 */
[----:B------:R-:W-:Y:S01]  /*ae60*/  SHF.R.U64 R5, R6, UR4, R5 ;  /* 0x0000000406057c19 */ /* 0x000fe20008001205 */
[----:B------:R-:W-:Y:S01]  /*ae70*/  ULDC UR4, c[0x0][0x638] ;  /* 0x00018e0000047ab9 */ /* 0x000fe20000000800 */
[----:B------:R-:W-:-:S03]  /*ae80*/  LOP3.LUT R21, R21, UR15, RZ, 0xc0, !PT ;  /* 0x0000000f15157c12 */ /* 0x000fc6000f8ec0ff */
[----:B------:R-:W-:Y:S02]  /*ae90*/  IMAD.MOV R7, RZ, RZ, -R5 ;  /* 0x000000ffff077224 */ /* 0x000fe400078e0a05 */
[----:B------:R-:W-:Y:S02]  /*aea0*/  IMAD R4, R5, UR17, R4 ;  /* 0x0000001105047c24 */ /* 0x000fe4000f8e0204 */
[----:B------:R-:W-:Y:S01]  /*aeb0*/  IMAD R20, R7, UR4, R20 ;  /* 0x0000000407147c24 */ /* 0x000fe2000f8e0214 */
[----:B------:R-:W-:Y:S01]  /*aec0*/  ULDC UR4, c[0x0][0x600] ;  /* 0x0001800000047ab9 */ /* 0x000fe20000000800 */
[----:B------:R-:W-:Y:S02]  /*aed0*/  IMAD R15, R4, UR5, R15 ;  /* 0x00000005040f7c24 */ /* 0x000fe4000f8e020f */
[----:B------:R-:W-:Y:S02]  /*aee0*/  IMAD R20, R20, UR4, R21 ;  /* 0x0000000414147c24 */ /* 0x000fe4000f8e0215 */
[----:B------:R-:W-:-:S02]  /*aef0*/  IMAD.MOV.U32 R4, RZ, RZ, 0x1 ;  /* 0x00000001ff047424 */ /* 0x000fc400078e00ff */
[----:B------:R-:W-:Y:S01]  /*af00*/  IMAD.MOV.U32 R7, RZ, RZ, R14 ;  /* 0x000000ffff077224 */ /* 0x000fe200078e000e */
[----:B------:R-:W-:Y:S02]  /*af10*/  SEL R21, R20, R15, !P2 ;  /* 0x0000000f14157207 */ /* 0x000fe40005000000 */
[----:B------:R-:W-:-:S07]  /*af20*/  SEL R20, R15, R20, !P2 ;  /* 0x000000140f147207 */ /* 0x000fce0005000000 */
.L_x_130:
[----:B------:R-:W-:Y:S05]  /*af30*/  BSYNC B1 ;  /* 0x0000000000017941 */ /* 0x000fea0003800000 */
.L_x_129:
[----:B------:R-:W-:-:S13]  /*af40*/  LOP3.LUT P0, RZ, R4, 0xff, RZ, 0xc0, !PT ;  /* 0x000000ff04ff7812 */ /* 0x000fda000780c0ff */
[----:B------:R-:W-:Y:S05]  /*af50*/  @P0 BRA `(.L_x_133) ;  /* 0xfffffff4003c0947 */ /* 0x000fea000383ffff */
[----:B------:R-:W-:Y:S05]  /*af60*/  BSYNC B0 ;  /* 0x0000000000007941 */ /* 0x000fea0003800000 */
.L_x_122:
[----:B------:R-:W-:-:S03]  /*af70*/  UMOV UR4, 0xffffffff ;  /* 0xffffffff00047882 */ /* 0x000fc60000000000 */
[----:B------:R-:W-:Y:S05]  /*af80*/  BRA.DIV UR4, `(.L_x_134) ;  /* 0x0000000204f07947 */ /* 0x000fea000b800000 */
[----:B------:R-:W-:-:S13]  /*af90*/  ELECT P6, URZ, PT ;  /* 0x00000000003f782f */ /* 0x000fda00038c0000 */
.L_x_147:
[----:B------:R-:W-:Y:S04]  /*afa0*/  BSSY B0, `(.L_x_135) ;  /* 0x0000022000007945 */ /* 0x000fe80003800000 */
[----:B------:R-:W-:Y:S05]  /*afb0*/  @!P6 BRA `(.L_x_136) ;  /* 0x000000000080e947 */ /* 0x000fea0003800000 */
[----:B------:R-:W-:-:S04]  /*afc0*/  LOP3.LUT R18, R18, 0x2, RZ, 0xfc, !PT ;  /* 0x0000000212127812 */ /* 0x000fc800078efcff */
[----:B------:R-:W-:-:S13]  /*afd0*/  ISETP.NE.AND P0, PT, R18, 0x3, PT ;  /* 0x000000031200780c */ /* 0x000fda0003f05270 */
[----:B------:R-:W-:Y:S05]  /*afe0*/  @!P0 BRA `(.L_x_137) ;  /* 0x0000000000048947 */ /* 0x000fea0003800000 */
[----:B------:R-:W-:Y:S01]  /*aff0*/  BPT.TRAP 0x1 ;  /* 0x000000040000795c */ /* 0x000fe20000300000 */
.L_x_137:
[----:B------:R-:W0:Y:S01]  /*b000*/  S2R R5, SR_CgaCtaId ;  /* 0x0000000000057919 */ /* 0x000e220000008800 */
[----:B------:R-:W-:Y:S02]  /*b010*/  MOV R0, 0x400 ;  /* 0x0000040000007802 */ /* 0x000fe40000000f00 */
[----:B------:R-:W-:Y:S02]  /*b020*/  SHF.L.U32 R2, R3, 0x1f, RZ ;  /* 0x0000001f03027819 */ /* 0x000fe400000006ff */
[----:B0-----:R-:W-:-:S05]  /*b030*/  LEA R5, R5, R0, 0x18 ;  /* 0x0000000005057211 */ /* 0x001fca00078ec0ff */
[----:B------:R-:W-:-:S04]  /*b040*/  VIADD R5, R5, 0x18 ;  /* 0x0000001805057836 */ /* 0x000fc80000000000 */
[C---:B------:R-:W-:Y:S02]  /*b050*/  IMAD R7, R8.reuse, 0x8, R5 ;  /* 0x0000000808077824 */ /* 0x040fe400078e0205 */
[----:B------:R-:W-:Y:S02]  /*b060*/  VIADD R8, R8, 0x1 ;  /* 0x0000000108087836 */ /* 0x000fe40000000000 */
[----:B------:R-:W0:Y:S03]  /*b070*/  SYNCS.PHASECHK.TRANS64.TRYWAIT P0, [R7+URZ], R2 ;  /* 0x00000002070075a7 */ /* 0x000e26000800017f */
[----:B------:R-:W-:-:S04]  /*b080*/  ISETP.NE.AND P1, PT, R8, 0x3, PT ;  /* 0x000000030800780c */ /* 0x000fc80003f25270 */
[----:B------:R-:W-:Y:S02]  /*b090*/  SEL R0, RZ, 0x1, P1 ;  /* 0x00000001ff007807 */ /* 0x000fe40000800000 */
[----:B------:R-:W-:Y:S02]  /*b0a0*/  SEL R8, R8, RZ, P1 ;  /* 0x000000ff08087207 */ /* 0x000fe40000800000 */
[----:B------:R-:W-:-:S03]  /*b0b0*/  LOP3.LUT R9, R3, R0, RZ, 0x3c, !PT ;  /* 0x0000000003097212 */ /* 0x000fc600078e3cff */
[----:B------:R-:W-:Y:S01]  /*b0c0*/  IMAD R4, R8, 0x8, R5 ;  /* 0x0000000808047824 */ /* 0x000fe200078e0205 */
[----:B------:R-:W-:Y:S01]  /*b0d0*/  SHF.L.U32 R3, R9, 0x1f, RZ ;  /* 0x0000001f09037819 */ /* 0x000fe200000006ff */
[----:B0-----:R-:W-:Y:S06]  /*b0e0*/  @!P0 BRA `(.L_x_138) ;  /* 0x0000000000b88947 */ /* 0x001fec0003800000 */
.L_x_148:
[----:B------:R-:W1:Y:S01]  /*b0f0*/  SYNCS.PHASECHK.TRANS64.TRYWAIT P0, [R4+URZ], R3 ;  /* 0x00000003040075a7 */ /* 0x000e62000800017f */
[----:B------:R-:W-:-:S05]  /*b100*/  VIADD R0, R8, 0x1 ;  /* 0x0000000108007836 */ /* 0x000fca0000000000 */
[----:B------:R-:W-:-:S04]  /*b110*/  ISETP.NE.AND P1, PT, R0, 0x3, PT ;  /* 0x000000030000780c */ /* 0x000fc80003f25270 */
[----:B0-----:R-:W-:Y:S02]  /*b120*/  SEL R2, RZ, 0x1, P1 ;  /* 0x00000001ff027807 */ /* 0x001fe40000800000 */
[----:B------:R-:W-:Y:S02]  /*b130*/  SEL R0, R0, RZ, P1 ;  /* 0x000000ff00007207 */ /* 0x000fe40000800000 */
[----:B------:R-:W-:Y:S01]  /*b140*/  LOP3.LUT R2, R9, R2, RZ, 0x3c, !PT ;  /* 0x0000000209027212 */ /* 0x000fe200078e3cff */
[----:B-1----:R-:W-:Y:S06]  /*b150*/  @!P0 BRA `(.L_x_139) ;  /* 0x0000000000b08947 */ /* 0x002fec0003800000 */
.L_x_149:
[----:B------:R-:W-:Y:S01]  /*b160*/  IMAD R5, R0, 0x8, R5 ;  /* 0x0000000800057824 */ /* 0x000fe200078e0205 */
[----:B------:R-:W-:-:S07]  /*b170*/  SHF.L.U32 R0, R2, 0x1f, RZ ;  /* 0x0000001f02007819 */ /* 0x000fce00000006ff */
.L_x_140:
[----:B-1----:R1:W2:Y:S02]  /*b180*/  SYNCS.PHASECHK.TRANS64.TRYWAIT P0, [R5+URZ], R0 ;  /* 0x00000000050075a7 */ /* 0x0022a4000800017f */
[----:B--2---:R-:W-:Y:S05]  /*b190*/  @!P0 NANOSLEEP.SYNCS 0x989680 ;  /* 0x009896800000895d */ /* 0x004fea0003900000 */
[----:B------:R-:W2:Y:S02]  /*b1a0*/  @!P0 SYNCS.PHASECHK.TRANS64 P0, [R5+URZ], R0 ;  /* 0x00000000050085a7 */ /* 0x000ea4000800007f */
[----:B--2---:R-:W-:Y:S05]  /*b1b0*/  @!P0 BRA `(.L_x_140) ;  /* 0xfffffffc00f08947 */ /* 0x004fea000383ffff */
.L_x_136:
[----:B------:R-:W-:Y:S05]  /*b1c0*/  BSYNC B0 ;  /* 0x0000000000007941 */ /* 0x000fea0003800000 */
.L_x_135:
[----:B------:R-:W-:Y:S05]  /*b1d0*/  EXIT ;  /* 0x000000000000794d */ /* 0x000fea0003800000 */
.L_x_21:
[----:B-1----:R1:W2:Y:S02]  /*b1e0*/  SYNCS.PHASECHK.TRANS64.TRYWAIT P1, [R3+URZ], R0 ;  /* 0x00000000030075a7 */ /* 0x0022a4000802017f */
[----:B--2---:R-:W-:Y:S05]  /*b1f0*/  @!P1 NANOSLEEP.SYNCS 0x989680 ;  /* 0x009896800000995d */ /* 0x004fea0003900000 */
[----:B------:R-:W2:Y:S02]  /*b200*/  @!P1 SYNCS.PHASECHK.TRANS64 P1, [R3+URZ], R0 ;  /* 0x00000000030095a7 */ /* 0x000ea4000802007f */
[----:B--2---:R-:W-:Y:S05]  /*b210*/  @!P1 BRA `(.L_x_21) ;  /* 0xfffffffc00f09947 */ /* 0x004fea000383ffff */
[----:B------:R-:W-:Y:S05]  /*b220*/  BRA `(.L_x_20) ;  /* 0xffffff6400387947 */ /* 0x000fea000383ffff */
.L_x_26:
[----:B-1----:R1:W2:Y:S02]  /*b230*/  SYNCS.PHASECHK.TRANS64.TRYWAIT P1, [R5+URZ], R4 ;  /* 0x00000004050075a7 */ /* 0x0022a4000802017f */
[----:B--2---:R-:W-:Y:S05]  /*b240*/  @!P1 NANOSLEEP.SYNCS 0x989680 ;  /* 0x009896800000995d */ /* 0x004fea0003900000 */
[----:B------:R-:W2:Y:S02]  /*b250*/  @!P1 SYNCS.PHASECHK.TRANS64 P1, [R5+URZ], R4 ;  /* 0x00000004050095a7 */ /* 0x000ea4000802007f */
[----:B--2---:R-:W-:Y:S05]  /*b260*/  @!P1 BRA `(.L_x_26) ;  /* 0xfffffffc00f09947 */ /* 0x004fea000383ffff */
[----:B------:R-:W-:Y:S05]  /*b270*/  BRA `(.L_x_25) ;  /* 0xffffff7400f87947 */ /* 0x000fea000383ffff */
.L_x_123:
[----:B------:R-:W-:Y:S01]  /*b280*/  BSSY B1, `(.L_x_141) ;  /* 0x0000006000017945 */ /* 0x000fe20003800000 */
[----:B------:R-:W-:-:S07]  /*b290*/  IMAD.MOV.U32 R15, RZ, RZ, -0x1 ;  /* 0xffffffffff0f7424 */ /* 0x000fce00078e00ff */
[----:B------:R-:W-:Y:S05]  /*b2a0*/  WARPSYNC.COLLECTIVE R15, `(.L_x_142) ;  /* 0x000000000f0c7348 */ /* 0x000fea0003c00000 */
[----:B------:R-:W-:Y:S02]  /*b2b0*/  ELECT P6, UR62, PT ;  /* 0x00000000003e782f */ /* 0x000fe400038c0000 */
[----:B------:R-:W-:Y:S01]  /*b2c0*/  MOV R14, UR62 ;  /* 0x0000003e000e7c02 */ /* 0x000fe20008000f00 */
[----:B------:R-:W-:Y:S10]  /*b2d0*/  ENDCOLLECTIVE ;  /* 0x000000000000791b */ /* 0x000ff40003800000 */
.L_x_142:
[----:B------:R-:W-:Y:S05]  /*b2e0*/  BSYNC B1 ;  /* 0x0000000000017941 */ /* 0x000fea0003800000 */
.L_x_141:
[----:B------:R-:W-:Y:S05]  /*b2f0*/  BRA `(.L_x_143) ;  /* 0xfffffff000607947 */ /* 0x000fea000383ffff */
.L_x_126:
[----:B-1----:R1:W2:Y:S02]  /*b300*/  SYNCS.PHASECHK.TRANS64.TRYWAIT P0, [R23+URZ+0x18], R14 ;  /* 0x0000180e170075a7 */ /* 0x0022a4000800017f */
[----:B--2---:R-:W-:Y:S05]  /*b310*/  @!P0 NANOSLEEP.SYNCS 0x989680 ;  /* 0x009896800000895d */ /* 0x004fea0003900000 */
[----:B------:R-:W2:Y:S02]  /*b320*/  @!P0 SYNCS.PHASECHK.TRANS64 P0, [R23+URZ+0x18], R14 ;  /* 0x0000180e170085a7 */ /* 0x000ea4000800007f */
[----:B--2---:R-:W-:Y:S05]  /*b330*/  @!P0 BRA `(.L_x_126) ;  /* 0xfffffffc00f08947 */ /* 0x004fea000383ffff */
[----:B------:R-:W-:Y:S05]  /*b340*/  BRA `(.L_x_144) ;  /* 0xfffffff0009c7947 */ /* 0x000fea000383ffff */
.L_x_134:
[----:B------:R-:W-:Y:S01]  /*b350*/  BSSY B0, `(.L_x_145) ;  /* 0x0000006000007945 */ /* 0x000fe20003800000 */
[----:B------:R-:W-:-:S07]  /*b360*/  IMAD.MOV.U32 R15, RZ, RZ, -0x1 ;  /* 0xffffffffff0f7424 */ /* 0x000fce00078e00ff */
[----:B------:R-:W-:Y:S05]  /*b370*/  WARPSYNC.COLLECTIVE R15, `(.L_x_146) ;  /* 0x000000000f0c7348 */ /* 0x000fea0003c00000 */
[----:B------:R-:W-:Y:S02]  /*b380*/  ELECT P6, UR62, PT ;  /* 0x00000000003e782f */ /* 0x000fe400038c0000 */
[----:B------:R-:W-:Y:S01]  /*b390*/  MOV R14, UR62 ;  /* 0x0000003e000e7c02 */ /* 0x000fe20008000f00 */
[----:B------:R-:W-:Y:S10]  /*b3a0*/  ENDCOLLECTIVE ;  /* 0x000000000000791b */ /* 0x000ff40003800000 */
.L_x_146:
[----:B------:R-:W-:Y:S05]  /*b3b0*/  BSYNC B0 ;  /* 0x0000000000007941 */ /* 0x000fea0003800000 */
.L_x_145:
[----:B------:R-:W-:Y:S05]  /*b3c0*/  BRA `(.L_x_147) ;  /* 0xfffffff800f47947 */ /* 0x000fea000383ffff */
.L_x_138:
[----:B0-----:R0:W1:Y:S02]  /*b3d0*/  SYNCS.PHASECHK.TRANS64.TRYWAIT P0, [R7+URZ], R2 ;  /* 0x00000002070075a7 */ /* 0x001064000800017f */
[----:B-1----:R-:W-:Y:S05]  /*b3e0*/  @!P0 NANOSLEEP.SYNCS 0x989680 ;  /* 0x009896800000895d */ /* 0x002fea0003900000 */
[----:B------:R-:W1:Y:S02]  /*b3f0*/  @!P0 SYNCS.PHASECHK.TRANS64 P0, [R7+URZ], R2 ;  /* 0x00000002070085a7 */ /* 0x000e64000800007f */
[----:B-1----:R-:W-:Y:S05]  /*b400*/  @!P0 BRA `(.L_x_138) ;  /* 0xfffffffc00f08947 */ /* 0x002fea000383ffff */
[----:B------:R-:W-:Y:S05]  /*b410*/  BRA `(.L_x_148) ;  /* 0xfffffffc00347947 */ /* 0x000fea000383ffff */
.L_x_139:
[----:B0-----:R0:W1:Y:S02]  /*b420*/  SYNCS.PHASECHK.TRANS64.TRYWAIT P0, [R4+URZ], R3 ;  /* 0x00000003040075a7 */ /* 0x001064000800017f */
[----:B-1----:R-:W-:Y:S05]  /*b430*/  @!P0 NANOSLEEP.SYNCS 0x989680 ;  /* 0x009896800000895d */ /* 0x002fea0003900000 */
[----:B------:R-:W1:Y:S02]  /*b440*/  @!P0 SYNCS.PHASECHK.TRANS64 P0, [R4+URZ], R3 ;  /* 0x00000003040085a7 */ /* 0x000e64000800007f */
[----:B-1----:R-:W-:Y:S05]  /*b450*/  @!P0 BRA `(.L_x_139) ;  /* 0xfffffffc00f08947 */ /* 0x002fea000383ffff */
[----:B------:R-:W-:Y:S05]  /*b460*/  BRA `(.L_x_149) ;  /* 0xfffffffc003c7947 */ /* 0x000fea000383ffff */
.L_x_150:
[----:B------:R-:W-:-:S00]  /*b470*/  BRA `(.L_x_150) ;  /* 0xfffffffc00fc7947 */ /* 0x000fc0000383ffff */
[----:B------:R-:W-:-:S00]  /*b480*/  NOP ;  /* 0x0000000000007918 */ /* 0x000fc00000000000 */
[----:B------:R-:W-:-:S00]  /*b490*/  NOP ;  /* 0x0000000000007918 */ /* 0x000fc00000000000 */
[----:B------:R-:W-:-:S00]  /*b4a0*/  NOP ;  /* 0x0000000000007918 */ /* 0x000fc00000000000 */
[----:B------:R-:W-:-:S00]  /*b4b0*/  NOP ;  /* 0x0000000000007918 */ /* 0x000fc00000000000 */
[----:B------:R-:W-:-:S00]  /*b4c0*/  NOP ;  /* 0x0000000000007918 */ /* 0x000fc00000000000 */
[----:B------:R-:W-:-:S00]  /*b4d0*/  NOP ;  /* 0x0000000000007918 */ /* 0x000fc00000000000 */
[----:B------:R-:W-:-:S00]  /*b4e0*/  NOP ;  /* 0x0000000000007918 */ /* 0x000fc00000000000 */
[----:B------:R-:W-:-:S00]  /*b4f0*/  NOP ;  /* 0x0000000000007918 */ /* 0x000fc00000000000 */
.L_x_151:


//--------------------- .nv.global.init           --------------------------
	.section	.nv.global.init,"aw",@progbits
.nv.global.init:
	.type		$str$22,@object
	.size		$str$22,($str$23 - $str$22)
$str$22:
        /*0000*/ 	.byte	0x6b, 0x5f, 0x74, 0x69, 0x6c, 0x65, 0x5f, 0x63, 0x6f, 0x75, 0x6e, 0x74, 0x20, 0x3e, 0x3d, 0x20
        /*0010*/ 	.byte	0x31, 0x00
	.type		$str$23,@object
	.size		$str$23,(__unnamed_1 - $str$23)
$str$23:
        /*0012*/ 	.byte	0x2f, 0x74, 0x6d, 0x70, 0x2f, 0x63, 0x75, 0x74, 0x6c, 0x61, 0x73, 0x73, 0x5f, 0x73, 0x77, 0x65
        /*0022*/ 	.byte	0x65, 0x70, 0x5f, 0x73, 0x72, 0x63, 0x2f, 0x69, 0x6e, 0x63, 0x6c, 0x75, 0x64, 0x65, 0x2f, 0x63
        /*0032*/ 	.byte	0x75, 0x74, 0x6c, 0x61, 0x73, 0x73, 0x2f, 0x67, 0x65, 0x6d, 0x6d, 0x2f, 0x63, 0x6f, 0x6c, 0x6c
        /*0042*/ 	.byte	0x65, 0x63, 0x74, 0x69, 0x76, 0x65, 0x2f, 0x73, 0x6d, 0x39, 0x30, 0x5f, 0x6d, 0x6d, 0x61, 0x5f
        /*0052*/ 	.byte	0x74, 0x6d, 0x61, 0x5f, 0x67, 0x6d, 0x6d, 0x61, 0x5f, 0x73, 0x73, 0x5f, 0x77, 0x61, 0x72, 0x70
        /*0062*/ 	.byte	0x73, 0x70, 0x65, 0x63, 0x69, 0x61, 0x6c, 0x69, 0x7a, 0x65, 0x64, 0x2e, 0x68, 0x70, 0x70, 0x00
	.type		__unnamed_1,@object
	.size		__unnamed_1,(.L_0 - __unnamed_1)
__unnamed_1:
        /*0072*/ 	.byte	0x76, 0x6f, 0x69, 0x64, 0x20, 0x63, 0x75, 0x74, 0x6c, 0x61, 0x73, 0x73, 0x3a, 0x3a, 0x67, 0x65
        /* <DEDUP_REMOVED lines=172> */
        /*0b42*/ 	.byte	0x3a, 0x3a, 0x69, 0x64, 0x65, 0x6e, 0x74, 0x69, 0x74, 0x79, 0x5d, 0x00
.L_0:


//--------------------- .nv.shared._ZN7cutlass13device_kernelINS_4gemm6kernel13GemmUniversalIN4cute5tupleIJiiiiEEENS1_10collective13CollectiveMmaINS1_34MainloopSm90TmaGmmaWarpSpecializedILi3ENS5_IJNS4_1CILi2EEENSA_ILi1EEESC_EEENS1_35KernelTmaWarpSpecializedCooperativeEEENS5_IJNSA_ILi512EEENSA_ILi48EEENSA_ILi128EEEEEEaNS5_IJlSC_lEEEaSK_NS4_8TiledMMAINS4_8MMA_AtomIJNS4_4SM904GMMA26MMA_64x16x32_S32S8S8_SS_TNEEEENS4_6LayoutISD_NS5_IJSC_NSA_ILi0EEESS_EEEEENS5_IJNS4_10UnderscoreESV_SV_EEEEENS4_13SM90_TMA_LOADENS4_14ComposedLayoutINS4_7SwizzleILi3ELi4ELi3EEENS4_18smem_ptr_flag_bitsILi8EEENSR_INS5_IJNSA_ILi8EEESI_EEENS5_IJSI_SC_EEEEEEEvNS4_8identityENS4_23SM90_TMA_LOAD_MULTICASTES18_vS19_EENS_8epilogue10collective6detail29Sm90TmaWarpSpecializedAdapterINS1D_15DefaultEpilogueIaSK_SK_NS1C_6thread17LinearCombinationIaLi1EiiLNS1H_9ScaleType4KindE0ELNS_15FloatRoundStyleE2EaEENS1_15EpilogueDefaultEEEEEvvEEEEvNT_6ParamsE --------------------------
	.section	.nv.shared._ZN7cutlass13device_kernelINS_4gemm6kernel13GemmUniversalIN4cute5tupleIJiiiiEEENS1_10collective13CollectiveMmaINS1_34MainloopSm90TmaGmmaWarpSpecializedILi3ENS5_IJNS4_1CILi2EEENSA_ILi1EEESC_EEENS1_35KernelTmaWarpSpecializedCooperativeEEENS5_IJNSA_ILi512EEENSA_ILi48EEENSA_ILi128EEEEEEaNS5_IJlSC_lEEEaSK_NS4_8TiledMMAINS4_8MMA_AtomIJNS4_4SM904GMMA26MMA_64x16x32_S32S8S8_SS_TNEEEENS4_6LayoutISD_NS5_IJSC_NSA_ILi0EEESS_EEEEENS5_IJNS4_10UnderscoreESV_SV_EEEEENS4_13SM90_TMA_LOADENS4_14ComposedLayoutINS4_7SwizzleILi3ELi4ELi3EEENS4_18smem_ptr_flag_bitsILi8EEENSR_INS5_IJNSA_ILi8EEESI_EEENS5_IJSI_SC_EEEEEEEvNS4_8identityENS4_23SM90_TMA_LOAD_MULTICASTES18_vS19_EENS_8epilogue10collective6detail29Sm90TmaWarpSpecializedAdapterINS1D_15DefaultEpilogueIaSK_SK_NS1C_6thread17LinearCombinationIaLi1EiiLNS1H_9ScaleType4KindE0ELNS_15FloatRoundStyleE2EaEENS1_15EpilogueDefaultEEEEEvvEEEEvNT_6ParamsE,"aw",@nobits
	.sectionflags	@""
	.align	16
	.zero		1024


//--------------------- .nv.shared.reserved.0     --------------------------
	.section	.nv.shared.reserved.0,"aw",@nobits
	.weak		__nv_reservedSMEM_offset_0_alias
	.size		__nv_reservedSMEM_offset_0_alias, 0, 0
	.other		__nv_reservedSMEM_offset_0_alias,@"STO_CUDA_RESERVED_SHARED STV_DEFAULT"
__nv_reservedSMEM_offset_0_alias:
	.zero		0


//--------------------- .nv.global                --------------------------
	.section	.nv.global,"aw",@nobits
.nv.global:
	.type		_ZN40_INTERNAL_87a85bf0_4_k_cu_2eb6dde9_160434cute1_E,@object
	.size		_ZN40_INTERNAL_87a85bf0_4_k_cu_2eb6dde9_160434cute1_E,(_ZN40_INTERNAL_87a85bf0_4_k_cu_2eb6dde9_160434cuda3std3__45__cpo6cbeginE - _ZN40_INTERNAL_87a85bf0_4_k_cu_2eb6dde9_160434cute1_E)
_ZN40_INTERNAL_87a85bf0_4_k_cu_2eb6dde9_160434cute1_E:
	.zero		1
	.type		_ZN40_INTERNAL_87a85bf0_4_k_cu_2eb6dde9_160434cuda3std3__45__cpo6cbeginE,@object
	.size		_ZN40_INTERNAL_87a85bf0_4_k_cu_2eb6dde9_160434cuda3std3__45__cpo6cbeginE,(_ZN40_INTERNAL_87a85bf0_4_k_cu_2eb6dde9_160434cuda3std3__48in_placeE - _ZN40_INTERNAL_87a85bf0_4_k_cu_2eb6dde9_160434cuda3std3__45__cpo6cbeginE)
_ZN40_INTERNAL_87a85bf0_4_k_cu_2eb6dde9_160434cuda3std3__45__cpo6cbeginE:
	.zero		1
	.type		_ZN40_INTERNAL_87a85bf0_4_k_cu_2eb6dde9_160434cuda3std3__48in_placeE,@object
	.size		_ZN40_INTERNAL_87a85bf0_4_k_cu_2eb6dde9_160434cuda3std3__48in_placeE,(_ZN40_INTERNAL_87a85bf0_4_k_cu_2eb6dde9_160434cuda3std6ranges3__45__cpo9iter_moveE - _ZN40_INTERNAL_87a85bf0_4_k_cu_2eb6dde9_160434cuda3std3__48in_placeE)
_ZN40_INTERNAL_87a85bf0_4_k_cu_2eb6dde9_160434cuda3std3__48in_placeE:
	.zero		1
	.type		_ZN40_INTERNAL_87a85bf0_4_k_cu_2eb6dde9_160434cuda3std6ranges3__45__cpo9iter_moveE,@object
	.size		_ZN40_INTERNAL_87a85bf0_4_k_cu_2eb6dde9_160434cuda3std6ranges3__45__cpo9iter_moveE,(_ZN40_INTERNAL_87a85bf0_4_k_cu_2eb6dde9_160434cuda3std3__45__cpo5beginE - _ZN40_INTERNAL_87a85bf0_4_k_cu_2eb6dde9_160434cuda3std6ranges3__45__cpo9iter_moveE)
_ZN40_INTERNAL_87a85bf0_4_k_cu_2eb6dde9_160434cuda3std6ranges3__45__cpo9iter_moveE:
	.zero		1
	.type		_ZN40_INTERNAL_87a85bf0_4_k_cu_2eb6dde9_160434cuda3std3__45__cpo5beginE,@object
	.size		_ZN40_INTERNAL_87a85bf0_4_k_cu_2eb6dde9_160434cuda3std3__45__cpo5beginE,(_ZN40_INTERNAL_87a85bf0_4_k_cu_2eb6dde9_160434cuda3std3__442_GLOBAL__N__87a85bf0_4_k_cu_2eb6dde9_160436ignoreE - _ZN40_INTERNAL_87a85bf0_4_k_cu_2eb6dde9_160434cuda3std3__45__cpo5beginE)
_ZN40_INTERNAL_87a85bf0_4_k_cu_2eb6dde9_160434cuda3std3__45__cpo5beginE:
	.zero		1
	.type		_ZN40_INTERNAL_87a85bf0_4_k_cu_2eb6dde9_160434cuda3std3__442_GLOBAL__N__87a85bf0_4_k_cu_2eb6dde9_160436ignoreE,@object
	.size		_ZN40_INTERNAL_87a85bf0_4_k_cu_2eb6dde9_160434cuda3std3__442_GLOBAL__N__87a85bf0_4_k_cu_2eb6dde9_160436ignoreE,(_ZN40_INTERNAL_87a85bf0_4_k_cu_2eb6dde9_160434cute7productE - _ZN40_INTERNAL_87a85bf0_4_k_cu_2eb6dde9_160434cuda3std3__442_GLOBAL__N__87a85bf0_4_k_cu_2eb6dde9_160436ignoreE)
_ZN40_INTERNAL_87a85bf0_4_k_cu_2eb6dde9_160434cuda3std3__442_GLOBAL__N__87a85bf0_4_k_cu_2eb6dde9_160436ignoreE:
	.zero		1
	.type		_ZN40_INTERNAL_87a85bf0_4_k_cu_2eb6dde9_160434cute7productE,@object
	.size		_ZN40_INTERNAL_87a85bf0_4_k_cu_2eb6dde9_160434cute7productE,(_ZN40_INTERNAL_87a85bf0_4_k_cu_2eb6dde9_160434cuda3std3__45__cpo3endE - _ZN40_INTERNAL_87a85bf0_4_k_cu_2eb6dde9_160434cute7productE)
_ZN40_INTERNAL_87a85bf0_4_k_cu_2eb6dde9_160434cute7productE:
	.zero		1
	.type		_ZN40_INTERNAL_87a85bf0_4_k_cu_2eb6dde9_160434cuda3std3__45__cpo3endE,@object
	.size		_ZN40_INTERNAL_87a85bf0_4_k_cu_2eb6dde9_160434cuda3std3__45__cpo3endE,(_ZN40_INTERNAL_87a85bf0_4_k_cu_2eb6dde9_160434cuda3std3__419piecewise_constructE - _ZN40_INTERNAL_87a85bf0_4_k_cu_2eb6dde9_160434cuda3std3__45__cpo3endE)
_ZN40_INTERNAL_87a85bf0_4_k_cu_2eb6dde9_160434cuda3std3__45__cpo3endE:
	.zero		1
	.type		_ZN40_INTERNAL_87a85bf0_4_k_cu_2eb6dde9_160434cuda3std3__419piecewise_constructE,@object
	.size		_ZN40_INTERNAL_87a85bf0_4_k_cu_2eb6dde9_160434cuda3std3__419piecewise_constructE,(_ZN40_INTERNAL_87a85bf0_4_k_cu_2eb6dde9_160434cuda3std3__45__cpo4cendE - _ZN40_INTERNAL_87a85bf0_4_k_cu_2eb6dde9_160434cuda3std3__419piecewise_constructE)
_ZN40_INTERNAL_87a85bf0_4_k_cu_2eb6dde9_160434cuda3std3__419piecewise_constructE:
	.zero		1
	.type		_ZN40_INTERNAL_87a85bf0_4_k_cu_2eb6dde9_160434cuda3std3__45__cpo4cendE,@object
	.size		_ZN40_INTERNAL_87a85bf0_4_k_cu_2eb6dde9_160434cuda3std3__45__cpo4cendE,(_ZN40_INTERNAL_87a85bf0_4_k_cu_2eb6dde9_160434cuda3std6ranges3__45__cpo4swapE - _ZN40_INTERNAL_87a85bf0_4_k_cu_2eb6dde9_160434cuda3std3__45__cpo4cendE)
_ZN40_INTERNAL_87a85bf0_4_k_cu_2eb6dde9_160434cuda3std3__45__cpo4cendE:
	.zero		1
	.type		_ZN40_INTERNAL_87a85bf0_4_k_cu_2eb6dde9_160434cuda3std6ranges3__45__cpo4swapE,@object
	.size		_ZN40_INTERNAL_87a85bf0_4_k_cu_2eb6dde9_160434cuda3std6ranges3__45__cpo4swapE,(.L_8 - _ZN40_INTERNAL_87a85bf0_4_k_cu_2eb6dde9_160434cuda3std6ranges3__45__cpo4swapE)
_ZN40_INTERNAL_87a85bf0_4_k_cu_2eb6dde9_160434cuda3std6ranges3__45__cpo4swapE:
	.zero		1
.L_8:


//--------------------- .nv.constant0._ZN7cutlass13device_kernelINS_4gemm6kernel13GemmUniversalIN4cute5tupleIJiiiiEEENS1_10collective13CollectiveMmaINS1_34MainloopSm90TmaGmmaWarpSpecializedILi3ENS5_IJNS4_1CILi2EEENSA_ILi1EEESC_EEENS1_35KernelTmaWarpSpecializedCooperativeEEENS5_IJNSA_ILi512EEENSA_ILi48EEENSA_ILi128EEEEEEaNS5_IJlSC_lEEEaSK_NS4_8TiledMMAINS4_8MMA_AtomIJNS4_4SM904GMMA26MMA_64x16x32_S32S8S8_SS_TNEEEENS4_6LayoutISD_NS5_IJSC_NSA_ILi0EEESS_EEEEENS5_IJNS4_10UnderscoreESV_SV_EEEEENS4_13SM90_TMA_LOADENS4_14ComposedLayoutINS4_7SwizzleILi3ELi4ELi3EEENS4_18smem_ptr_flag_bitsILi8EEENSR_INS5_IJNSA_ILi8EEESI_EEENS5_IJSI_SC_EEEEEEEvNS4_8identityENS4_23SM90_TMA_LOAD_MULTICASTES18_vS19_EENS_8epilogue10collective6detail29Sm90TmaWarpSpecializedAdapterINS1D_15DefaultEpilogueIaSK_SK_NS1C_6thread17LinearCombinationIaLi1EiiLNS1H_9ScaleType4KindE0ELNS_15FloatRoundStyleE2EaEENS1_15EpilogueDefaultEEEEEvvEEEEvNT_6ParamsE --------------------------
	.section	.nv.constant0._ZN7cutlass13device_kernelINS_4gemm6kernel13GemmUniversalIN4cute5tupleIJiiiiEEENS1_10collective13CollectiveMmaINS1_34MainloopSm90TmaGmmaWarpSpecializedILi3ENS5_IJNS4_1CILi2EEENSA_ILi1EEESC_EEENS1_35KernelTmaWarpSpecializedCooperativeEEENS5_IJNSA_ILi512EEENSA_ILi48EEENSA_ILi128EEEEEEaNS5_IJlSC_lEEEaSK_NS4_8TiledMMAINS4_8MMA_AtomIJNS4_4SM904GMMA26MMA_64x16x32_S32S8S8_SS_TNEEEENS4_6LayoutISD_NS5_IJSC_NSA_ILi0EEESS_EEEEENS5_IJNS4_10UnderscoreESV_SV_EEEEENS4_13SM90_TMA_LOADENS4_14ComposedLayoutINS4_7SwizzleILi3ELi4ELi3EEENS4_18smem_ptr_flag_bitsILi8EEENSR_INS5_IJNSA_ILi8EEESI_EEENS5_IJSI_SC_EEEEEEEvNS4_8identityENS4_23SM90_TMA_LOAD_MULTICASTES18_vS19_EENS_8epilogue10collective6detail29Sm90TmaWarpSpecializedAdapterINS1D_15DefaultEpilogueIaSK_SK_NS1C_6thread17LinearCombinationIaLi1EiiLNS1H_9ScaleType4KindE0ELNS_15FloatRoundStyleE2EaEENS1_15EpilogueDefaultEEEEEvvEEEEvNT_6ParamsE,"a",@progbits
	.sectionflags	@""
	.align	4
.nv.constant0._ZN7cutlass13device_kernelINS_4gemm6kernel13GemmUniversalIN4cute5tupleIJiiiiEEENS1_10collective13CollectiveMmaINS1_34MainloopSm90TmaGmmaWarpSpecializedILi3ENS5_IJNS4_1CILi2EEENSA_ILi1EEESC_EEENS1_35KernelTmaWarpSpecializedCooperativeEEENS5_IJNSA_ILi512EEENSA_ILi48EEENSA_ILi128EEEEEEaNS5_IJlSC_lEEEaSK_NS4_8TiledMMAINS4_8MMA_AtomIJNS4_4SM904GMMA26MMA_64x16x32_S32S8S8_SS_TNEEEENS4_6LayoutISD_NS5_IJSC_NSA_ILi0EEESS_EEEEENS5_IJNS4_10UnderscoreESV_SV_EEEEENS4_13SM90_TMA_LOADENS4_14ComposedLayoutINS4_7SwizzleILi3ELi4ELi3EEENS4_18smem_ptr_flag_bitsILi8EEENSR_INS5_IJNSA_ILi8EEESI_EEENS5_IJSI_SC_EEEEEEEvNS4_8identityENS4_23SM90_TMA_LOAD_MULTICASTES18_vS19_EENS_8epilogue10collective6detail29Sm90TmaWarpSpecializedAdapterINS1D_15DefaultEpilogueIaSK_SK_NS1C_6thread17LinearCombinationIaLi1EiiLNS1H_9ScaleType4KindE0ELNS_15FloatRoundStyleE2EaEENS1_15EpilogueDefaultEEEEEvvEEEEvNT_6ParamsE:
	.zero		1664


//--------------------- SYMBOLS --------------------------

	.type		.nv.reservedSmem.offset0,@object
	.size		.nv.reservedSmem.offset0,0x4
	.type		__assertfail,@function
